//
// Generated by NVIDIA NVVM Compiler
//
// Compiler Build ID: CL-36424714
// Cuda compilation tools, release 13.0, V13.0.88
// Based on NVVM 20.0.0
//

.version 9.0
.target sm_100
.address_size 64

	// .globl	poc_generate_words_compute_only

.visible .entry poc_generate_words_compute_only(
	.param .u64 .ptr .align 1 poc_generate_words_compute_only_param_0,
	.param .u64 .ptr .align 1 poc_generate_words_compute_only_param_1,
	.param .u64 .ptr .align 1 poc_generate_words_compute_only_param_2,
	.param .u64 .ptr .align 1 poc_generate_words_compute_only_param_3,
	.param .u64 poc_generate_words_compute_only_param_4,
	.param .u32 poc_generate_words_compute_only_param_5,
	.param .u64 poc_generate_words_compute_only_param_6,
	.param .u64 .ptr .align 1 poc_generate_words_compute_only_param_7
)
{


	ret;

}
	// .globl	generate_words_kernel
.visible .entry generate_words_kernel(
	.param .u64 .ptr .align 1 generate_words_kernel_param_0,
	.param .u64 .ptr .align 1 generate_words_kernel_param_1,
	.param .u64 .ptr .align 1 generate_words_kernel_param_2,
	.param .u64 .ptr .align 1 generate_words_kernel_param_3,
	.param .u64 generate_words_kernel_param_4,
	.param .u32 generate_words_kernel_param_5,
	.param .u64 .ptr .align 1 generate_words_kernel_param_6,
	.param .u64 generate_words_kernel_param_7
)
{
	.reg .pred 	%p<26>;
	.reg .b16 	%rs<32>;
	.reg .b32 	%r<188>;
	.reg .b64 	%rd<337>;

	ld.param.u64 	%rd116, [generate_words_kernel_param_0];
	ld.param.u64 	%rd117, [generate_words_kernel_param_1];
	ld.param.u64 	%rd118, [generate_words_kernel_param_2];
	ld.param.u64 	%rd119, [generate_words_kernel_param_3];
	ld.param.u64 	%rd114, [generate_words_kernel_param_4];
	ld.param.u32 	%r42, [generate_words_kernel_param_5];
	ld.param.u64 	%rd115, [generate_words_kernel_param_6];
	ld.param.u64 	%rd120, [generate_words_kernel_param_7];
	cvta.to.global.u64 	%rd1, %rd116;
	cvta.to.global.u64 	%rd2, %rd117;
	cvta.to.global.u64 	%rd3, %rd118;
	cvta.to.global.u64 	%rd4, %rd119;
	mov.u32 	%r43, %ctaid.x;
	mov.u32 	%r44, %ntid.x;
	mov.u32 	%r45, %tid.x;
	mad.lo.s32 	%r46, %r43, %r44, %r45;
	cvt.u64.u32 	%rd5, %r46;
	setp.le.u64 	%p1, %rd120, %rd5;
	@%p1 bra 	$L__BB1_60;
	cvta.to.global.u64 	%rd121, %rd115;
	add.s64 	%rd330, %rd114, %rd5;
	add.s32 	%r47, %r42, 1;
	cvt.s64.s32 	%rd122, %r47;
	mad.lo.s64 	%rd7, %rd122, %rd5, %rd121;
	setp.lt.s32 	%p2, %r42, 1;
	@%p2 bra 	$L__BB1_59;
	and.b32  	%r1, %r42, 7;
	setp.lt.u32 	%p3, %r42, 8;
	mov.u32 	%r186, %r42;
	@%p3 bra 	$L__BB1_30;
	add.s32 	%r184, %r42, -4;
	and.b32  	%r48, %r42, 2147483640;
	neg.s32 	%r183, %r48;
$L__BB1_4:
	.pragma "nounroll";
	add.s32 	%r6, %r184, 3;
	mul.wide.u32 	%rd123, %r6, 4;
	add.s64 	%rd124, %rd4, %rd123;
	ld.global.nc.u32 	%r49, [%rd124];
	mul.wide.s32 	%rd125, %r49, 4;
	add.s64 	%rd126, %rd3, %rd125;
	ld.global.nc.u32 	%r50, [%rd126];
	cvt.s64.s32 	%rd9, %r50;
	add.s64 	%rd127, %rd2, %rd125;
	ld.global.nc.u32 	%r7, [%rd127];
	or.b64  	%rd128, %rd330, %rd9;
	and.b64  	%rd129, %rd128, -4294967296;
	setp.ne.s64 	%p4, %rd129, 0;
	@%p4 bra 	$L__BB1_6;
	cvt.u32.u64 	%r51, %rd9;
	cvt.u32.u64 	%r52, %rd330;
	div.u32 	%r53, %r52, %r51;
	mul.lo.s32 	%r54, %r53, %r51;
	sub.s32 	%r55, %r52, %r54;
	cvt.u64.u32 	%rd305, %r53;
	cvt.u64.u32 	%rd306, %r55;
	bra.uni 	$L__BB1_7;
$L__BB1_6:
	div.u64 	%rd305, %rd330, %rd9;
	mul.lo.s64 	%rd130, %rd305, %rd9;
	sub.s64 	%rd306, %rd330, %rd130;
$L__BB1_7:
	cvt.u64.u32 	%rd131, %r6;
	cvt.u32.u64 	%r56, %rd306;
	add.s32 	%r57, %r7, %r56;
	cvt.s64.s32 	%rd132, %r57;
	add.s64 	%rd133, %rd1, %rd132;
	ld.global.nc.u8 	%rs1, [%rd133];
	cvt.u16.u8 	%rs2, %rs1;
	add.s64 	%rd134, %rd7, %rd131;
	st.global.u8 	[%rd134], %rs2;
	add.s32 	%r8, %r184, 2;
	mul.wide.u32 	%rd135, %r8, 4;
	add.s64 	%rd136, %rd4, %rd135;
	ld.global.nc.u32 	%r58, [%rd136];
	mul.wide.s32 	%rd137, %r58, 4;
	add.s64 	%rd138, %rd3, %rd137;
	ld.global.nc.u32 	%r59, [%rd138];
	cvt.s64.s32 	%rd16, %r59;
	add.s64 	%rd139, %rd2, %rd137;
	ld.global.nc.u32 	%r9, [%rd139];
	or.b64  	%rd140, %rd305, %rd16;
	and.b64  	%rd141, %rd140, -4294967296;
	setp.ne.s64 	%p5, %rd141, 0;
	@%p5 bra 	$L__BB1_9;
	cvt.u32.u64 	%r60, %rd16;
	cvt.u32.u64 	%r61, %rd305;
	div.u32 	%r62, %r61, %r60;
	mul.lo.s32 	%r63, %r62, %r60;
	sub.s32 	%r64, %r61, %r63;
	cvt.u64.u32 	%rd307, %r62;
	cvt.u64.u32 	%rd308, %r64;
	bra.uni 	$L__BB1_10;
$L__BB1_9:
	div.u64 	%rd307, %rd305, %rd16;
	mul.lo.s64 	%rd142, %rd307, %rd16;
	sub.s64 	%rd308, %rd305, %rd142;
$L__BB1_10:
	cvt.u64.u32 	%rd143, %r8;
	cvt.u32.u64 	%r65, %rd308;
	add.s32 	%r66, %r9, %r65;
	cvt.s64.s32 	%rd144, %r66;
	add.s64 	%rd145, %rd1, %rd144;
	ld.global.nc.u8 	%rs3, [%rd145];
	cvt.u16.u8 	%rs4, %rs3;
	add.s64 	%rd146, %rd7, %rd143;
	st.global.u8 	[%rd146], %rs4;
	add.s32 	%r10, %r184, 1;
	mul.wide.u32 	%rd147, %r10, 4;
	add.s64 	%rd148, %rd4, %rd147;
	ld.global.nc.u32 	%r67, [%rd148];
	mul.wide.s32 	%rd149, %r67, 4;
	add.s64 	%rd150, %rd3, %rd149;
	ld.global.nc.u32 	%r68, [%rd150];
	cvt.s64.s32 	%rd23, %r68;
	add.s64 	%rd151, %rd2, %rd149;
	ld.global.nc.u32 	%r11, [%rd151];
	or.b64  	%rd152, %rd307, %rd23;
	and.b64  	%rd153, %rd152, -4294967296;
	setp.ne.s64 	%p6, %rd153, 0;
	@%p6 bra 	$L__BB1_12;
	cvt.u32.u64 	%r69, %rd23;
	cvt.u32.u64 	%r70, %rd307;
	div.u32 	%r71, %r70, %r69;
	mul.lo.s32 	%r72, %r71, %r69;
	sub.s32 	%r73, %r70, %r72;
	cvt.u64.u32 	%rd309, %r71;
	cvt.u64.u32 	%rd310, %r73;
	bra.uni 	$L__BB1_13;
$L__BB1_12:
	div.u64 	%rd309, %rd307, %rd23;
	mul.lo.s64 	%rd154, %rd309, %rd23;
	sub.s64 	%rd310, %rd307, %rd154;
$L__BB1_13:
	cvt.u64.u32 	%rd155, %r10;
	cvt.u32.u64 	%r74, %rd310;
	add.s32 	%r75, %r11, %r74;
	cvt.s64.s32 	%rd156, %r75;
	add.s64 	%rd157, %rd1, %rd156;
	ld.global.nc.u8 	%rs5, [%rd157];
	cvt.u16.u8 	%rs6, %rs5;
	add.s64 	%rd158, %rd7, %rd155;
	st.global.u8 	[%rd158], %rs6;
	add.s32 	%r12, %r184, -4;
	mul.wide.u32 	%rd159, %r184, 4;
	add.s64 	%rd160, %rd4, %rd159;
	ld.global.nc.u32 	%r76, [%rd160];
	mul.wide.s32 	%rd161, %r76, 4;
	add.s64 	%rd162, %rd3, %rd161;
	ld.global.nc.u32 	%r77, [%rd162];
	cvt.s64.s32 	%rd30, %r77;
	add.s64 	%rd163, %rd2, %rd161;
	ld.global.nc.u32 	%r13, [%rd163];
	or.b64  	%rd164, %rd309, %rd30;
	and.b64  	%rd165, %rd164, -4294967296;
	setp.ne.s64 	%p7, %rd165, 0;
	@%p7 bra 	$L__BB1_15;
	cvt.u32.u64 	%r78, %rd30;
	cvt.u32.u64 	%r79, %rd309;
	div.u32 	%r80, %r79, %r78;
	mul.lo.s32 	%r81, %r80, %r78;
	sub.s32 	%r82, %r79, %r81;
	cvt.u64.u32 	%rd311, %r80;
	cvt.u64.u32 	%rd312, %r82;
	bra.uni 	$L__BB1_16;
$L__BB1_15:
	div.u64 	%rd311, %rd309, %rd30;
	mul.lo.s64 	%rd166, %rd311, %rd30;
	sub.s64 	%rd312, %rd309, %rd166;
$L__BB1_16:
	cvt.u64.u32 	%rd167, %r184;
	cvt.u32.u64 	%r83, %rd312;
	add.s32 	%r84, %r13, %r83;
	cvt.s64.s32 	%rd168, %r84;
	add.s64 	%rd169, %rd1, %rd168;
	ld.global.nc.u8 	%rs7, [%rd169];
	cvt.u16.u8 	%rs8, %rs7;
	add.s64 	%rd170, %rd7, %rd167;
	st.global.u8 	[%rd170], %rs8;
	add.s32 	%r14, %r184, -1;
	mul.wide.u32 	%rd171, %r14, 4;
	add.s64 	%rd172, %rd4, %rd171;
	ld.global.nc.u32 	%r85, [%rd172];
	mul.wide.s32 	%rd173, %r85, 4;
	add.s64 	%rd174, %rd3, %rd173;
	ld.global.nc.u32 	%r86, [%rd174];
	cvt.s64.s32 	%rd37, %r86;
	add.s64 	%rd175, %rd2, %rd173;
	ld.global.nc.u32 	%r15, [%rd175];
	or.b64  	%rd176, %rd311, %rd37;
	and.b64  	%rd177, %rd176, -4294967296;
	setp.ne.s64 	%p8, %rd177, 0;
	@%p8 bra 	$L__BB1_18;
	cvt.u32.u64 	%r87, %rd37;
	cvt.u32.u64 	%r88, %rd311;
	div.u32 	%r89, %r88, %r87;
	mul.lo.s32 	%r90, %r89, %r87;
	sub.s32 	%r91, %r88, %r90;
	cvt.u64.u32 	%rd313, %r89;
	cvt.u64.u32 	%rd314, %r91;
	bra.uni 	$L__BB1_19;
$L__BB1_18:
	div.u64 	%rd313, %rd311, %rd37;
	mul.lo.s64 	%rd178, %rd313, %rd37;
	sub.s64 	%rd314, %rd311, %rd178;
$L__BB1_19:
	cvt.u64.u32 	%rd179, %r14;
	cvt.u32.u64 	%r92, %rd314;
	add.s32 	%r93, %r15, %r92;
	cvt.s64.s32 	%rd180, %r93;
	add.s64 	%rd181, %rd1, %rd180;
	ld.global.nc.u8 	%rs9, [%rd181];
	cvt.u16.u8 	%rs10, %rs9;
	add.s64 	%rd182, %rd7, %rd179;
	st.global.u8 	[%rd182], %rs10;
	add.s32 	%r16, %r184, -2;
	mul.wide.u32 	%rd183, %r16, 4;
	add.s64 	%rd184, %rd4, %rd183;
	ld.global.nc.u32 	%r94, [%rd184];
	mul.wide.s32 	%rd185, %r94, 4;
	add.s64 	%rd186, %rd3, %rd185;
	ld.global.nc.u32 	%r95, [%rd186];
	cvt.s64.s32 	%rd44, %r95;
	add.s64 	%rd187, %rd2, %rd185;
	ld.global.nc.u32 	%r17, [%rd187];
	or.b64  	%rd188, %rd313, %rd44;
	and.b64  	%rd189, %rd188, -4294967296;
	setp.ne.s64 	%p9, %rd189, 0;
	@%p9 bra 	$L__BB1_21;
	cvt.u32.u64 	%r96, %rd44;
	cvt.u32.u64 	%r97, %rd313;
	div.u32 	%r98, %r97, %r96;
	mul.lo.s32 	%r99, %r98, %r96;
	sub.s32 	%r100, %r97, %r99;
	cvt.u64.u32 	%rd315, %r98;
	cvt.u64.u32 	%rd316, %r100;
	bra.uni 	$L__BB1_22;
$L__BB1_21:
	div.u64 	%rd315, %rd313, %rd44;
	mul.lo.s64 	%rd190, %rd315, %rd44;
	sub.s64 	%rd316, %rd313, %rd190;
$L__BB1_22:
	cvt.u64.u32 	%rd191, %r16;
	cvt.u32.u64 	%r101, %rd316;
	add.s32 	%r102, %r17, %r101;
	cvt.s64.s32 	%rd192, %r102;
	add.s64 	%rd193, %rd1, %rd192;
	ld.global.nc.u8 	%rs11, [%rd193];
	cvt.u16.u8 	%rs12, %rs11;
	add.s64 	%rd194, %rd7, %rd191;
	st.global.u8 	[%rd194], %rs12;
	add.s32 	%r18, %r184, -3;
	mul.wide.u32 	%rd195, %r18, 4;
	add.s64 	%rd196, %rd4, %rd195;
	ld.global.nc.u32 	%r103, [%rd196];
	mul.wide.s32 	%rd197, %r103, 4;
	add.s64 	%rd198, %rd3, %rd197;
	ld.global.nc.u32 	%r104, [%rd198];
	cvt.s64.s32 	%rd51, %r104;
	add.s64 	%rd199, %rd2, %rd197;
	ld.global.nc.u32 	%r19, [%rd199];
	or.b64  	%rd200, %rd315, %rd51;
	and.b64  	%rd201, %rd200, -4294967296;
	setp.ne.s64 	%p10, %rd201, 0;
	@%p10 bra 	$L__BB1_24;
	cvt.u32.u64 	%r105, %rd51;
	cvt.u32.u64 	%r106, %rd315;
	div.u32 	%r107, %r106, %r105;
	mul.lo.s32 	%r108, %r107, %r105;
	sub.s32 	%r109, %r106, %r108;
	cvt.u64.u32 	%rd317, %r107;
	cvt.u64.u32 	%rd318, %r109;
	bra.uni 	$L__BB1_25;
$L__BB1_24:
	div.u64 	%rd317, %rd315, %rd51;
	mul.lo.s64 	%rd202, %rd317, %rd51;
	sub.s64 	%rd318, %rd315, %rd202;
$L__BB1_25:
	cvt.u64.u32 	%rd203, %r18;
	cvt.u32.u64 	%r110, %rd318;
	add.s32 	%r111, %r19, %r110;
	cvt.s64.s32 	%rd204, %r111;
	add.s64 	%rd205, %rd1, %rd204;
	ld.global.nc.u8 	%rs13, [%rd205];
	cvt.u16.u8 	%rs14, %rs13;
	add.s64 	%rd206, %rd7, %rd203;
	st.global.u8 	[%rd206], %rs14;
	mul.wide.u32 	%rd207, %r12, 4;
	add.s64 	%rd208, %rd4, %rd207;
	ld.global.nc.u32 	%r112, [%rd208];
	mul.wide.s32 	%rd209, %r112, 4;
	add.s64 	%rd210, %rd3, %rd209;
	ld.global.nc.u32 	%r113, [%rd210];
	cvt.s64.s32 	%rd58, %r113;
	add.s64 	%rd211, %rd2, %rd209;
	ld.global.nc.u32 	%r20, [%rd211];
	or.b64  	%rd212, %rd317, %rd58;
	and.b64  	%rd213, %rd212, -4294967296;
	setp.ne.s64 	%p11, %rd213, 0;
	@%p11 bra 	$L__BB1_27;
	cvt.u32.u64 	%r114, %rd58;
	cvt.u32.u64 	%r115, %rd317;
	div.u32 	%r116, %r115, %r114;
	mul.lo.s32 	%r117, %r116, %r114;
	sub.s32 	%r118, %r115, %r117;
	cvt.u64.u32 	%rd330, %r116;
	cvt.u64.u32 	%rd320, %r118;
	bra.uni 	$L__BB1_28;
$L__BB1_27:
	div.u64 	%rd330, %rd317, %rd58;
	mul.lo.s64 	%rd214, %rd330, %rd58;
	sub.s64 	%rd320, %rd317, %rd214;
$L__BB1_28:
	cvt.u64.u32 	%rd215, %r12;
	cvt.u32.u64 	%r119, %rd320;
	add.s32 	%r120, %r20, %r119;
	cvt.s64.s32 	%rd216, %r120;
	add.s64 	%rd217, %rd1, %rd216;
	ld.global.nc.u8 	%rs15, [%rd217];
	cvt.u16.u8 	%rs16, %rs15;
	add.s64 	%rd218, %rd7, %rd215;
	st.global.u8 	[%rd218], %rs16;
	add.s32 	%r184, %r184, -8;
	add.s32 	%r183, %r183, 8;
	setp.ne.s32 	%p12, %r183, 0;
	@%p12 bra 	$L__BB1_4;
	add.s32 	%r186, %r184, 4;
$L__BB1_30:
	setp.eq.s32 	%p13, %r1, 0;
	@%p13 bra 	$L__BB1_59;
	and.b32  	%r25, %r42, 3;
	setp.lt.u32 	%p14, %r1, 4;
	@%p14 bra 	$L__BB1_45;
	add.s32 	%r26, %r186, -1;
	mul.wide.u32 	%rd219, %r26, 4;
	add.s64 	%rd220, %rd4, %rd219;
	ld.global.nc.u32 	%r121, [%rd220];
	mul.wide.s32 	%rd221, %r121, 4;
	add.s64 	%rd222, %rd3, %rd221;
	ld.global.nc.u32 	%r122, [%rd222];
	cvt.s64.s32 	%rd66, %r122;
	add.s64 	%rd223, %rd2, %rd221;
	ld.global.nc.u32 	%r27, [%rd223];
	or.b64  	%rd224, %rd330, %rd66;
	and.b64  	%rd225, %rd224, -4294967296;
	setp.ne.s64 	%p15, %rd225, 0;
	@%p15 bra 	$L__BB1_34;
	cvt.u32.u64 	%r123, %rd66;
	cvt.u32.u64 	%r124, %rd330;
	div.u32 	%r125, %r124, %r123;
	mul.lo.s32 	%r126, %r125, %r123;
	sub.s32 	%r127, %r124, %r126;
	cvt.u64.u32 	%rd322, %r125;
	cvt.u64.u32 	%rd323, %r127;
	bra.uni 	$L__BB1_35;
$L__BB1_34:
	div.u64 	%rd322, %rd330, %rd66;
	mul.lo.s64 	%rd226, %rd322, %rd66;
	sub.s64 	%rd323, %rd330, %rd226;
$L__BB1_35:
	cvt.u64.u32 	%rd227, %r26;
	cvt.u32.u64 	%r128, %rd323;
	add.s32 	%r129, %r27, %r128;
	cvt.s64.s32 	%rd228, %r129;
	add.s64 	%rd229, %rd1, %rd228;
	ld.global.nc.u8 	%rs17, [%rd229];
	cvt.u16.u8 	%rs18, %rs17;
	add.s64 	%rd230, %rd7, %rd227;
	st.global.u8 	[%rd230], %rs18;
	add.s32 	%r28, %r186, -2;
	mul.wide.u32 	%rd231, %r28, 4;
	add.s64 	%rd232, %rd4, %rd231;
	ld.global.nc.u32 	%r130, [%rd232];
	mul.wide.s32 	%rd233, %r130, 4;
	add.s64 	%rd234, %rd3, %rd233;
	ld.global.nc.u32 	%r131, [%rd234];
	cvt.s64.s32 	%rd73, %r131;
	add.s64 	%rd235, %rd2, %rd233;
	ld.global.nc.u32 	%r29, [%rd235];
	or.b64  	%rd236, %rd322, %rd73;
	and.b64  	%rd237, %rd236, -4294967296;
	setp.ne.s64 	%p16, %rd237, 0;
	@%p16 bra 	$L__BB1_37;
	cvt.u32.u64 	%r132, %rd73;
	cvt.u32.u64 	%r133, %rd322;
	div.u32 	%r134, %r133, %r132;
	mul.lo.s32 	%r135, %r134, %r132;
	sub.s32 	%r136, %r133, %r135;
	cvt.u64.u32 	%rd324, %r134;
	cvt.u64.u32 	%rd325, %r136;
	bra.uni 	$L__BB1_38;
$L__BB1_37:
	div.u64 	%rd324, %rd322, %rd73;
	mul.lo.s64 	%rd238, %rd324, %rd73;
	sub.s64 	%rd325, %rd322, %rd238;
$L__BB1_38:
	cvt.u64.u32 	%rd239, %r28;
	cvt.u32.u64 	%r137, %rd325;
	add.s32 	%r138, %r29, %r137;
	cvt.s64.s32 	%rd240, %r138;
	add.s64 	%rd241, %rd1, %rd240;
	ld.global.nc.u8 	%rs19, [%rd241];
	cvt.u16.u8 	%rs20, %rs19;
	add.s64 	%rd242, %rd7, %rd239;
	st.global.u8 	[%rd242], %rs20;
	add.s32 	%r30, %r186, -3;
	mul.wide.u32 	%rd243, %r30, 4;
	add.s64 	%rd244, %rd4, %rd243;
	ld.global.nc.u32 	%r139, [%rd244];
	mul.wide.s32 	%rd245, %r139, 4;
	add.s64 	%rd246, %rd3, %rd245;
	ld.global.nc.u32 	%r140, [%rd246];
	cvt.s64.s32 	%rd80, %r140;
	add.s64 	%rd247, %rd2, %rd245;
	ld.global.nc.u32 	%r31, [%rd247];
	or.b64  	%rd248, %rd324, %rd80;
	and.b64  	%rd249, %rd248, -4294967296;
	setp.ne.s64 	%p17, %rd249, 0;
	@%p17 bra 	$L__BB1_40;
	cvt.u32.u64 	%r141, %rd80;
	cvt.u32.u64 	%r142, %rd324;
	div.u32 	%r143, %r142, %r141;
	mul.lo.s32 	%r144, %r143, %r141;
	sub.s32 	%r145, %r142, %r144;
	cvt.u64.u32 	%rd326, %r143;
	cvt.u64.u32 	%rd327, %r145;
	bra.uni 	$L__BB1_41;
$L__BB1_40:
	div.u64 	%rd326, %rd324, %rd80;
	mul.lo.s64 	%rd250, %rd326, %rd80;
	sub.s64 	%rd327, %rd324, %rd250;
$L__BB1_41:
	cvt.u64.u32 	%rd251, %r30;
	cvt.u32.u64 	%r146, %rd327;
	add.s32 	%r147, %r31, %r146;
	cvt.s64.s32 	%rd252, %r147;
	add.s64 	%rd253, %rd1, %rd252;
	ld.global.nc.u8 	%rs21, [%rd253];
	cvt.u16.u8 	%rs22, %rs21;
	add.s64 	%rd254, %rd7, %rd251;
	st.global.u8 	[%rd254], %rs22;
	add.s32 	%r186, %r186, -4;
	mul.wide.u32 	%rd255, %r186, 4;
	add.s64 	%rd256, %rd4, %rd255;
	ld.global.nc.u32 	%r148, [%rd256];
	mul.wide.s32 	%rd257, %r148, 4;
	add.s64 	%rd258, %rd3, %rd257;
	ld.global.nc.u32 	%r149, [%rd258];
	cvt.s64.s32 	%rd87, %r149;
	add.s64 	%rd259, %rd2, %rd257;
	ld.global.nc.u32 	%r33, [%rd259];
	or.b64  	%rd260, %rd326, %rd87;
	and.b64  	%rd261, %rd260, -4294967296;
	setp.ne.s64 	%p18, %rd261, 0;
	@%p18 bra 	$L__BB1_43;
	cvt.u32.u64 	%r150, %rd87;
	cvt.u32.u64 	%r151, %rd326;
	div.u32 	%r152, %r151, %r150;
	mul.lo.s32 	%r153, %r152, %r150;
	sub.s32 	%r154, %r151, %r153;
	cvt.u64.u32 	%rd330, %r152;
	cvt.u64.u32 	%rd329, %r154;
	bra.uni 	$L__BB1_44;
$L__BB1_43:
	div.u64 	%rd330, %rd326, %rd87;
	mul.lo.s64 	%rd262, %rd330, %rd87;
	sub.s64 	%rd329, %rd326, %rd262;
$L__BB1_44:
	cvt.u64.u32 	%rd263, %r186;
	cvt.u32.u64 	%r155, %rd329;
	add.s32 	%r156, %r33, %r155;
	cvt.s64.s32 	%rd264, %r156;
	add.s64 	%rd265, %rd1, %rd264;
	ld.global.nc.u8 	%rs23, [%rd265];
	cvt.u16.u8 	%rs24, %rs23;
	add.s64 	%rd266, %rd7, %rd263;
	st.global.u8 	[%rd266], %rs24;
$L__BB1_45:
	setp.eq.s32 	%p19, %r25, 0;
	@%p19 bra 	$L__BB1_59;
	setp.eq.s32 	%p20, %r25, 1;
	@%p20 bra 	$L__BB1_54;
	add.s32 	%r35, %r186, -1;
	mul.wide.u32 	%rd267, %r35, 4;
	add.s64 	%rd268, %rd4, %rd267;
	ld.global.nc.u32 	%r157, [%rd268];
	mul.wide.s32 	%rd269, %r157, 4;
	add.s64 	%rd270, %rd3, %rd269;
	ld.global.nc.u32 	%r158, [%rd270];
	cvt.s64.s32 	%rd95, %r158;
	add.s64 	%rd271, %rd2, %rd269;
	ld.global.nc.u32 	%r36, [%rd271];
	or.b64  	%rd272, %rd330, %rd95;
	and.b64  	%rd273, %rd272, -4294967296;
	setp.ne.s64 	%p21, %rd273, 0;
	@%p21 bra 	$L__BB1_49;
	cvt.u32.u64 	%r159, %rd95;
	cvt.u32.u64 	%r160, %rd330;
	div.u32 	%r161, %r160, %r159;
	mul.lo.s32 	%r162, %r161, %r159;
	sub.s32 	%r163, %r160, %r162;
	cvt.u64.u32 	%rd331, %r161;
	cvt.u64.u32 	%rd332, %r163;
	bra.uni 	$L__BB1_50;
$L__BB1_49:
	div.u64 	%rd331, %rd330, %rd95;
	mul.lo.s64 	%rd274, %rd331, %rd95;
	sub.s64 	%rd332, %rd330, %rd274;
$L__BB1_50:
	cvt.u64.u32 	%rd275, %r35;
	cvt.u32.u64 	%r164, %rd332;
	add.s32 	%r165, %r36, %r164;
	cvt.s64.s32 	%rd276, %r165;
	add.s64 	%rd277, %rd1, %rd276;
	ld.global.nc.u8 	%rs25, [%rd277];
	cvt.u16.u8 	%rs26, %rs25;
	add.s64 	%rd278, %rd7, %rd275;
	st.global.u8 	[%rd278], %rs26;
	add.s32 	%r186, %r186, -2;
	mul.wide.u32 	%rd279, %r186, 4;
	add.s64 	%rd280, %rd4, %rd279;
	ld.global.nc.u32 	%r166, [%rd280];
	mul.wide.s32 	%rd281, %r166, 4;
	add.s64 	%rd282, %rd3, %rd281;
	ld.global.nc.u32 	%r167, [%rd282];
	cvt.s64.s32 	%rd102, %r167;
	add.s64 	%rd283, %rd2, %rd281;
	ld.global.nc.u32 	%r38, [%rd283];
	or.b64  	%rd284, %rd331, %rd102;
	and.b64  	%rd285, %rd284, -4294967296;
	setp.ne.s64 	%p22, %rd285, 0;
	@%p22 bra 	$L__BB1_52;
	cvt.u32.u64 	%r168, %rd102;
	cvt.u32.u64 	%r169, %rd331;
	div.u32 	%r170, %r169, %r168;
	mul.lo.s32 	%r171, %r170, %r168;
	sub.s32 	%r172, %r169, %r171;
	cvt.u64.u32 	%rd330, %r170;
	cvt.u64.u32 	%rd334, %r172;
	bra.uni 	$L__BB1_53;
$L__BB1_52:
	div.u64 	%rd330, %rd331, %rd102;
	mul.lo.s64 	%rd286, %rd330, %rd102;
	sub.s64 	%rd334, %rd331, %rd286;
$L__BB1_53:
	cvt.u64.u32 	%rd287, %r186;
	cvt.u32.u64 	%r173, %rd334;
	add.s32 	%r174, %r38, %r173;
	cvt.s64.s32 	%rd288, %r174;
	add.s64 	%rd289, %rd1, %rd288;
	ld.global.nc.u8 	%rs27, [%rd289];
	cvt.u16.u8 	%rs28, %rs27;
	add.s64 	%rd290, %rd7, %rd287;
	st.global.u8 	[%rd290], %rs28;
$L__BB1_54:
	and.b32  	%r175, %r42, 1;
	setp.eq.b32 	%p23, %r175, 1;
	not.pred 	%p24, %p23;
	@%p24 bra 	$L__BB1_59;
	add.s32 	%r40, %r186, -1;
	mul.wide.u32 	%rd291, %r40, 4;
	add.s64 	%rd292, %rd4, %rd291;
	ld.global.nc.u32 	%r176, [%rd292];
	mul.wide.s32 	%rd293, %r176, 4;
	add.s64 	%rd294, %rd3, %rd293;
	ld.global.nc.u32 	%r177, [%rd294];
	cvt.s64.s32 	%rd110, %r177;
	add.s64 	%rd295, %rd2, %rd293;
	ld.global.nc.u32 	%r41, [%rd295];
	or.b64  	%rd296, %rd330, %rd110;
	and.b64  	%rd297, %rd296, -4294967296;
	setp.ne.s64 	%p25, %rd297, 0;
	@%p25 bra 	$L__BB1_57;
	cvt.u32.u64 	%r178, %rd110;
	cvt.u32.u64 	%r179, %rd330;
	rem.u32 	%r180, %r179, %r178;
	cvt.u64.u32 	%rd336, %r180;
	bra.uni 	$L__BB1_58;
$L__BB1_57:
	rem.u64 	%rd336, %rd330, %rd110;
$L__BB1_58:
	cvt.u64.u32 	%rd298, %r40;
	cvt.u32.u64 	%r181, %rd336;
	add.s32 	%r182, %r41, %r181;
	cvt.s64.s32 	%rd299, %r182;
	add.s64 	%rd300, %rd1, %rd299;
	ld.global.nc.u8 	%rs29, [%rd300];
	cvt.u16.u8 	%rs30, %rs29;
	add.s64 	%rd301, %rd7, %rd298;
	st.global.u8 	[%rd301], %rs30;
$L__BB1_59:
	cvt.s64.s32 	%rd302, %r42;
	add.s64 	%rd303, %rd7, %rd302;
	mov.b16 	%rs31, 10;
	st.global.u8 	[%rd303], %rs31;
$L__BB1_60:
	ret;

}


// ===== COMPILED SASS (sm_100) =====

	.target	sm_100

	.elftype	@"ET_EXEC"


//--------------------- .note.nv.tkinfo           --------------------------
	.section	.note.nv.tkinfo,"",@"SHT_NOTE"
	.sectionflags	@"SHF_NOTE_NV_TKINFO"
	.tkinfo
        /*0018*/ 	.word	0x00000002
        /*0030*/ 	.string	""
        /*0030*/ 	.string	"ptxas"
        /*0030*/ 	.string	"Cuda compilation tools, release 13.0, V13.0.88"
        /*0030*/ 	.string	"Build cuda_13.0.r13.0/compiler.36424714_0"
        /*0030*/ 	.string	"-arch sm_100 -m 64 "



//--------------------- .note.nv.cuinfo           --------------------------
	.section	.note.nv.cuinfo,"",@"SHT_NOTE"
	.sectionflags	@"SHF_NOTE_NV_CUINFO"
        /*0018*/ 	.short	0x0002
        /*001a*/ 	.short	0x0064
        /*001c*/ 	.short	0x0082
	.zero		2


//--------------------- .nv.info                  --------------------------
	.section	.nv.info,"",@"SHT_CUDA_INFO"
	.align	4


	//----- nvinfo : EIATTR_REGCOUNT
	.align		4
        /*0000*/ 	.byte	0x04, 0x2f
        /*0002*/ 	.short	(.L_1 - .L_0)
	.align		4
.L_0:
        /*0004*/ 	.word	index@(poc_generate_words_compute_only)
        /*0008*/ 	.word	0x00000004


	//----- nvinfo : EIATTR_FRAME_SIZE
	.align		4
.L_1:
        /*000c*/ 	.byte	0x04, 0x11
        /*000e*/ 	.short	(.L_3 - .L_2)
	.align		4
.L_2:
        /*0010*/ 	.word	index@(poc_generate_words_compute_only)
        /*0014*/ 	.word	0x00000000


	//----- nvinfo : EIATTR_REGCOUNT
	.align		4
.L_3:
        /*0018*/ 	.byte	0x04, 0x2f
        /*001a*/ 	.short	(.L_5 - .L_4)
	.align		4
.L_4:
        /*001c*/ 	.word	index@(generate_words_kernel)
        /*0020*/ 	.word	0x00000022


	//----- nvinfo : EIATTR_FRAME_SIZE
	.align		4
.L_5:
        /*0024*/ 	.byte	0x04, 0x11
        /*0026*/ 	.short	(.L_7 - .L_6)
	.align		4
.L_6:
        /*0028*/ 	.word	index@($__internal_1_$__cuda_sm20_rem_u64)
        /*002c*/ 	.word	0x00000000


	//----- nvinfo : EIATTR_FRAME_SIZE
	.align		4
.L_7:
        /*0030*/ 	.byte	0x04, 0x11
        /*0032*/ 	.short	(.L_9 - .L_8)
	.align		4
.L_8:
        /*0034*/ 	.word	index@($__internal_0_$__cuda_sm20_div_u64)
        /*0038*/ 	.word	0x00000000


	//----- nvinfo : EIATTR_FRAME_SIZE
	.align		4
.L_9:
        /*003c*/ 	.byte	0x04, 0x11
        /*003e*/ 	.short	(.L_11 - .L_10)
	.align		4
.L_10:
        /*0040*/ 	.word	index@(generate_words_kernel)
        /*0044*/ 	.word	0x00000000


	//----- nvinfo : EIATTR_MIN_STACK_SIZE
	.align		4
.L_11:
        /*0048*/ 	.byte	0x04, 0x12
        /*004a*/ 	.short	(.L_13 - .L_12)
	.align		4
.L_12:
        /*004c*/ 	.word	index@(generate_words_kernel)
        /*0050*/ 	.word	0x00000000


	//----- nvinfo : EIATTR_MIN_STACK_SIZE
	.align		4
.L_13:
        /*0054*/ 	.byte	0x04, 0x12
        /*0056*/ 	.short	(.L_15 - .L_14)
	.align		4
.L_14:
        /*0058*/ 	.word	index@(poc_generate_words_compute_only)
        /*005c*/ 	.word	0x00000000
.L_15:


//--------------------- .nv.compat                --------------------------
	.section	.nv.compat,"",@"SHT_CUDA_COMPAT_INFO"
	.align	4
        /*0000*/ 	.byte	0x02, 0x09, 0x00, 0x00, 0x02, 0x02, 0x01, 0x00, 0x02, 0x05, 0x05, 0x00, 0x03, 0x07, 0x01, 0x01
        /*0010*/ 	.byte	0x02, 0x03, 0x00, 0x00, 0x02, 0x06, 0x01, 0x00, 0x04, 0x0b, 0x08, 0x00, 0x09, 0x00, 0x00, 0x00
        /*0020*/ 	.byte	0x00, 0x00, 0x00, 0x00


//--------------------- .nv.info.generate_words_kernel --------------------------
	.section	.nv.info.generate_words_kernel,"",@"SHT_CUDA_INFO"
	.sectionflags	@""
	.align	4


	//----- nvinfo : EIATTR_CUDA_API_VERSION
	.align		4
        /*0000*/ 	.byte	0x04, 0x37
        /*0002*/ 	.short	(.L_17 - .L_16)
.L_16:
        /*0004*/ 	.word	0x00000082


	//----- nvinfo : EIATTR_KPARAM_INFO
	.align		4
.L_17:
        /*0008*/ 	.byte	0x04, 0x17
        /*000a*/ 	.short	(.L_19 - .L_18)
.L_18:
        /*000c*/ 	.word	0x00000000
        /*0010*/ 	.short	0x0007
        /*0012*/ 	.short	0x0038
        /*0014*/ 	.byte	0x00, 0xf0, 0x21, 0x00


	//----- nvinfo : EIATTR_KPARAM_INFO
	.align		4
.L_19:
        /*0018*/ 	.byte	0x04, 0x17
        /*001a*/ 	.short	(.L_21 - .L_20)
.L_20:
        /*001c*/ 	.word	0x00000000
        /*0020*/ 	.short	0x0006
        /*0022*/ 	.short	0x0030
        /*0024*/ 	.byte	0x00, 0xf5, 0x21, 0x00


	//----- nvinfo : EIATTR_KPARAM_INFO
	.align		4
.L_21:
        /*0028*/ 	.byte	0x04, 0x17
        /*002a*/ 	.short	(.L_23 - .L_22)
.L_22:
        /*002c*/ 	.word	0x00000000
        /*0030*/ 	.short	0x0005
        /*0032*/ 	.short	0x0028
        /*0034*/ 	.byte	0x00, 0xf0, 0x11, 0x00


	//----- nvinfo : EIATTR_KPARAM_INFO
	.align		4
.L_23:
        /*0038*/ 	.byte	0x04, 0x17
        /*003a*/ 	.short	(.L_25 - .L_24)
.L_24:
        /*003c*/ 	.word	0x00000000
        /*0040*/ 	.short	0x0004
        /*0042*/ 	.short	0x0020
        /*0044*/ 	.byte	0x00, 0xf0, 0x21, 0x00


	//----- nvinfo : EIATTR_KPARAM_INFO
	.align		4
.L_25:
        /*0048*/ 	.byte	0x04, 0x17
        /*004a*/ 	.short	(.L_27 - .L_26)
.L_26:
        /*004c*/ 	.word	0x00000000
        /*0050*/ 	.short	0x0003
        /*0052*/ 	.short	0x0018
        /*0054*/ 	.byte	0x00, 0xf5, 0x21, 0x00


	//----- nvinfo : EIATTR_KPARAM_INFO
	.align		4
.L_27:
        /*0058*/ 	.byte	0x04, 0x17
        /*005a*/ 	.short	(.L_29 - .L_28)
.L_28:
        /*005c*/ 	.word	0x00000000
        /*0060*/ 	.short	0x0002
        /*0062*/ 	.short	0x0010
        /*0064*/ 	.byte	0x00, 0xf5, 0x21, 0x00


	//----- nvinfo : EIATTR_KPARAM_INFO
	.align		4
.L_29:
        /*0068*/ 	.byte	0x04, 0x17
        /*006a*/ 	.short	(.L_31 - .L_30)
.L_30:
        /*006c*/ 	.word	0x00000000
        /*0070*/ 	.short	0x0001
        /*0072*/ 	.short	0x0008
        /*0074*/ 	.byte	0x00, 0xf5, 0x21, 0x00


	//----- nvinfo : EIATTR_KPARAM_INFO
	.align		4
.L_31:
        /*0078*/ 	.byte	0x04, 0x17
        /*007a*/ 	.short	(.L_33 - .L_32)
.L_32:
        /*007c*/ 	.word	0x00000000
        /*0080*/ 	.short	0x0000
        /*0082*/ 	.short	0x0000
        /*0084*/ 	.byte	0x00, 0xf5, 0x21, 0x00


	//----- nvinfo : EIATTR_SPARSE_MMA_MASK
	.align		4
.L_33:
        /*0088*/ 	.byte	0x03, 0x50
        /*008a*/ 	.short	0x0000


	//----- nvinfo : EIATTR_MAXREG_COUNT
	.align		4
        /*008c*/ 	.byte	0x03, 0x1b
        /*008e*/ 	.short	0x00ff


	//----- nvinfo : EIATTR_MERCURY_ISA_VERSION
	.align		4
        /*0090*/ 	.byte	0x03, 0x5f
        /*0092*/ 	.short	0x0101


	//----- nvinfo : EIATTR_VRC_CTA_INIT_COUNT
	.align		4
        /*0094*/ 	.byte	0x02, 0x4a
	.zero		1
	.zero		1


	//----- nvinfo : EIATTR_EXIT_INSTR_OFFSETS
	.align		4
        /*0098*/ 	.byte	0x04, 0x1c
        /*009a*/ 	.short	(.L_35 - .L_34)


	//   ....[0]....
.L_34:
        /*009c*/ 	.word	0x00000080


	//   ....[1]....
        /*00a0*/ 	.word	0x00003420


	//----- nvinfo : EIATTR_CRS_STACK_SIZE
	.align		4
.L_35:
        /*00a4*/ 	.byte	0x04, 0x1e
        /*00a6*/ 	.short	(.L_37 - .L_36)
.L_36:
        /*00a8*/ 	.word	0x00000000


	//----- nvinfo : EIATTR_CBANK_PARAM_SIZE
	.align		4
.L_37:
        /*00ac*/ 	.byte	0x03, 0x19
        /*00ae*/ 	.short	0x0040


	//----- nvinfo : EIATTR_PARAM_CBANK
	.align		4
        /*00b0*/ 	.byte	0x04, 0x0a
        /*00b2*/ 	.short	(.L_39 - .L_38)
	.align		4
.L_38:
        /*00b4*/ 	.word	index@(.nv.constant0.generate_words_kernel)
        /*00b8*/ 	.short	0x0380
        /*00ba*/ 	.short	0x0040


	//----- nvinfo : EIATTR_SW_WAR
	.align		4
.L_39:
        /*00bc*/ 	.byte	0x04, 0x36
        /*00be*/ 	.short	(.L_41 - .L_40)
.L_40:
        /*00c0*/ 	.word	0x00000008
.L_41:


//--------------------- .nv.info.poc_generate_words_compute_only --------------------------
	.section	.nv.info.poc_generate_words_compute_only,"",@"SHT_CUDA_INFO"
	.sectionflags	@""
	.align	4


	//----- nvinfo : EIATTR_CUDA_API_VERSION
	.align		4
        /*0000*/ 	.byte	0x04, 0x37
        /*0002*/ 	.short	(.L_43 - .L_42)
.L_42:
        /*0004*/ 	.word	0x00000082


	//----- nvinfo : EIATTR_KPARAM_INFO
	.align		4
.L_43:
        /*0008*/ 	.byte	0x04, 0x17
        /*000a*/ 	.short	(.L_45 - .L_44)
.L_44:
        /*000c*/ 	.word	0x00000000
        /*0010*/ 	.short	0x0007
        /*0012*/ 	.short	0x0038
        /*0014*/ 	.byte	0x00, 0xf5, 0x21, 0x00


	//----- nvinfo : EIATTR_KPARAM_INFO
	.align		4
.L_45:
        /*0018*/ 	.byte	0x04, 0x17
        /*001a*/ 	.short	(.L_47 - .L_46)
.L_46:
        /*001c*/ 	.word	0x00000000
        /*0020*/ 	.short	0x0006
        /*0022*/ 	.short	0x0030
        /*0024*/ 	.byte	0x00, 0xf0, 0x21, 0x00


	//----- nvinfo : EIATTR_KPARAM_INFO
	.align		4
.L_47:
        /*0028*/ 	.byte	0x04, 0x17
        /*002a*/ 	.short	(.L_49 - .L_48)
.L_48:
        /*002c*/ 	.word	0x00000000
        /*0030*/ 	.short	0x0005
        /*0032*/ 	.short	0x0028
        /*0034*/ 	.byte	0x00, 0xf0, 0x11, 0x00


	//----- nvinfo : EIATTR_KPARAM_INFO
	.align		4
.L_49:
        /*0038*/ 	.byte	0x04, 0x17
        /*003a*/ 	.short	(.L_51 - .L_50)
.L_50:
        /*003c*/ 	.word	0x00000000
        /*0040*/ 	.short	0x0004
        /*0042*/ 	.short	0x0020
        /*0044*/ 	.byte	0x00, 0xf0, 0x21, 0x00


	//----- nvinfo : EIATTR_KPARAM_INFO
	.align		4
.L_51:
        /*0048*/ 	.byte	0x04, 0x17
        /*004a*/ 	.short	(.L_53 - .L_52)
.L_52:
        /*004c*/ 	.word	0x00000000
        /*0050*/ 	.short	0x0003
        /*0052*/ 	.short	0x0018
        /*0054*/ 	.byte	0x00, 0xf5, 0x21, 0x00


	//----- nvinfo : EIATTR_KPARAM_INFO
	.align		4
.L_53:
        /*0058*/ 	.byte	0x04, 0x17
        /*005a*/ 	.short	(.L_55 - .L_54)
.L_54:
        /*005c*/ 	.word	0x00000000
        /*0060*/ 	.short	0x0002
        /*0062*/ 	.short	0x0010
        /*0064*/ 	.byte	0x00, 0xf5, 0x21, 0x00


	//----- nvinfo : EIATTR_KPARAM_INFO
	.align		4
.L_55:
        /*0068*/ 	.byte	0x04, 0x17
        /*006a*/ 	.short	(.L_57 - .L_56)
.L_56:
        /*006c*/ 	.word	0x00000000
        /*0070*/ 	.short	0x0001
        /*0072*/ 	.short	0x0008
        /*0074*/ 	.byte	0x00, 0xf5, 0x21, 0x00


	//----- nvinfo : EIATTR_KPARAM_INFO
	.align		4
.L_57:
        /*0078*/ 	.byte	0x04, 0x17
        /*007a*/ 	.short	(.L_59 - .L_58)
.L_58:
        /*007c*/ 	.word	0x00000000
        /*0080*/ 	.short	0x0000
        /*0082*/ 	.short	0x0000
        /*0084*/ 	.byte	0x00, 0xf5, 0x21, 0x00


	//----- nvinfo : EIATTR_SPARSE_MMA_MASK
	.align		4
.L_59:
        /*0088*/ 	.byte	0x03, 0x50
        /*008a*/ 	.short	0x0000


	//----- nvinfo : EIATTR_MAXREG_COUNT
	.align		4
        /*008c*/ 	.byte	0x03, 0x1b
        /*008e*/ 	.short	0x00ff


	//----- nvinfo : EIATTR_MERCURY_ISA_VERSION
	.align		4
        /*0090*/ 	.byte	0x03, 0x5f
        /*0092*/ 	.short	0x0101


	//----- nvinfo : EIATTR_VRC_CTA_INIT_COUNT
	.align		4
        /*0094*/ 	.byte	0x02, 0x4a
	.zero		1
	.zero		1


	//----- nvinfo : EIATTR_EXIT_INSTR_OFFSETS
	.align		4
        /*0098*/ 	.byte	0x04, 0x1c
        /*009a*/ 	.short	(.L_61 - .L_60)


	//   ....[0]....
.L_60:
        /*009c*/ 	.word	0x00000010


	//----- nvinfo : EIATTR_CBANK_PARAM_SIZE
	.align		4
.L_61:
        /*00a0*/ 	.byte	0x03, 0x19
        /*00a2*/ 	.short	0x0040


	//----- nvinfo : EIATTR_PARAM_CBANK
	.align		4
        /*00a4*/ 	.byte	0x04, 0x0a
        /*00a6*/ 	.short	(.L_63 - .L_62)
	.align		4
.L_62:
        /*00a8*/ 	.word	index@(.nv.constant0.poc_generate_words_compute_only)
        /*00ac*/ 	.short	0x0380
        /*00ae*/ 	.short	0x0040


	//----- nvinfo : EIATTR_SW_WAR
	.align		4
.L_63:
        /*00b0*/ 	.byte	0x04, 0x36
        /*00b2*/ 	.short	(.L_65 - .L_64)
.L_64:
        /*00b4*/ 	.word	0x00000008
.L_65:


//--------------------- .nv.callgraph             --------------------------
	.section	.nv.callgraph,"",@"SHT_CUDA_CALLGRAPH"
	.align	4
	.sectionentsize	8
	.align		4
        /*0000*/ 	.word	0x00000000
	.align		4
        /*0004*/ 	.word	0xffffffff
	.align		4
        /*0008*/ 	.word	0x00000000
	.align		4
        /*000c*/ 	.word	0xfffffffe
	.align		4
        /*0010*/ 	.word	0x00000000
	.align		4
        /*0014*/ 	.word	0xfffffffd
	.align		4
        /*0018*/ 	.word	0x00000000
	.align		4
        /*001c*/ 	.word	0xfffffffc


//--------------------- .text.generate_words_kernel --------------------------
	.section	.text.generate_words_kernel,"ax",@progbits
	.align	128
        .global         generate_words_kernel
        .type           generate_words_kernel,@function
        .size           generate_words_kernel,(.L_x_53 - generate_words_kernel)
        .other          generate_words_kernel,@"STO_CUDA_ENTRY STV_DEFAULT"
generate_words_kernel:
.text.generate_words_kernel:
[----:B------:R-:W-:Y:S01]  /*0000*/  LDC R1, c[0x0][0x37c] ;  /* 0x0000df00ff017b82 */ /* 0x000fe20000000800 */
[----:B------:R-:W0:Y:S07]  /*0010*/  S2R R0, SR_TID.X ;  /* 0x0000000000007919 */ /* 0x000e2e0000002100 */
[----:B------:R-:W0:Y:S01]  /*0020*/  S2UR UR4, SR_CTAID.X ;  /* 0x00000000000479c3 */ /* 0x000e220000002500 */
[----:B------:R-:W1:Y:S07]  /*0030*/  LDCU.64 UR6, c[0x0][0x3b8] ;  /* 0x00007700ff0677ac */ /* 0x000e6e0008000a00 */
[----:B------:R-:W0:Y:S02]  /*0040*/  LDC R3, c[0x0][0x360] ;  /* 0x0000d800ff037b82 */ /* 0x000e240000000800 */
[----:B0-----:R-:W-:-:S05]  /*0050*/  IMAD R3, R3, UR4, R0 ;  /* 0x0000000403037c24 */ /* 0x001fca000f8e0200 */
[----:B-1----:R-:W-:-:S04]  /*0060*/  ISETP.GE.U32.AND P0, PT, R3, UR6, PT ;  /* 0x0000000603007c0c */ /* 0x002fc8000bf06070 */
[----:B------:R-:W-:-:S13]  /*0070*/  ISETP.GE.U32.AND.EX P0, PT, RZ, UR7, PT, P0 ;  /* 0x00000007ff007c0c */ /* 0x000fda000bf06100 */
[----:B------:R-:W-:Y:S05]  /*0080*/  @P0 EXIT ;  /* 0x000000000000094d */ /* 0x000fea0003800000 */
[----:B------:R-:W0:Y:S01]  /*0090*/  LDCU UR4, c[0x0][0x3a8] ;  /* 0x00007500ff0477ac */ /* 0x000e220008000800 */
[----:B------:R-:W1:Y:S01]  /*00a0*/  LDC.64 R12, c[0x0][0x3b0] ;  /* 0x0000ec00ff0c7b82 */ /* 0x000e620000000a00 */
[----:B------:R-:W2:Y:S01]  /*00b0*/  LDCU.64 UR10, c[0x0][0x3a0] ;  /* 0x00007400ff0a77ac */ /* 0x000ea20008000a00 */
[----:B------:R-:W3:Y:S01]  /*00c0*/  LDCU.64 UR8, c[0x0][0x358] ;  /* 0x00006b00ff0877ac */ /* 0x000ee20008000a00 */
[----:B0-----:R-:W-:Y:S02]  /*00d0*/  UIADD3 UR5, UPT, UPT, UR4, 0x1, URZ ;  /* 0x0000000104057890 */ /* 0x001fe4000fffe0ff */
[----:B------:R-:W-:Y:S02]  /*00e0*/  UISETP.GE.AND UP0, UPT, UR4, 0x1, UPT ;  /* 0x000000010400788c */ /* 0x000fe4000bf06270 */
[----:B------:R-:W-:Y:S01]  /*00f0*/  USHF.R.S32.HI UR6, URZ, 0x1f, UR5 ;  /* 0x0000001fff067899 */ /* 0x000fe20008011405 */
[C---:B--2---:R-:W-:Y:S01]  /*0100*/  IADD3 R23, P0, PT, R3.reuse, UR10, RZ ;  /* 0x0000000a03177c10 */ /* 0x044fe2000ff1e0ff */
[----:B-1----:R-:W-:-:S04]  /*0110*/  IMAD.WIDE.U32 R12, R3, UR5, R12 ;  /* 0x00000005030c7c25 */ /* 0x002fc8000f8e000c */
[----:B------:R-:W-:Y:S02]  /*0120*/  IMAD R3, R3, UR6, RZ ;  /* 0x0000000603037c24 */ /* 0x000fe4000f8e02ff */
[----:B------:R-:W-:Y:S02]  /*0130*/  IMAD.X R11, RZ, RZ, UR11, P0 ;  /* 0x0000000bff0b7e24 */ /* 0x000fe400080e06ff */
[----:B------:R-:W-:Y:S01]  /*0140*/  IMAD.IADD R2, R13, 0x1, R3 ;  /* 0x000000010d027824 */ /* 0x000fe200078e0203 */
[----:B---3--:R-:W-:Y:S06]  /*0150*/  BRA.U !UP0, `(.L_x_0) ;  /* 0x00000031089c7547 */ /* 0x008fec000b800000 */
[----:B------:R-:W0:Y:S01]  /*0160*/  LDCU UR5, c[0x0][0x3a8] ;  /* 0x00007500ff0577ac */ /* 0x000e220008000800 */
[----:B------:R-:W-:Y:S02]  /*0170*/  UISETP.GE.U32.AND UP0, UPT, UR4, 0x8, UPT ;  /* 0x000000080400788c */ /* 0x000fe4000bf06070 */
[----:B------:R-:W-:Y:S01]  /*0180*/  ULOP3.LUT UR6, UR4, 0x7, URZ, 0xc0, !UPT ;  /* 0x0000000704067892 */ /* 0x000fe2000f8ec0ff */
[----:B0-----:R-:W-:-:S06]  /*0190*/  MOV R6, UR5 ;  /* 0x0000000500067c02 */ /* 0x001fcc0008000f00 */
[----:B------:R-:W-:Y:S05]  /*01a0*/  BRA.U !UP0, `(.L_x_1) ;  /* 0x0000001908887547 */ /* 0x000fea000b800000 */
[----:B------:R-:W0:Y:S01]  /*01b0*/  LDC.64 R14, c[0x0][0x388] ;  /* 0x0000e200ff0e7b82 */ /* 0x000e220000000a00 */
[----:B------:R-:W-:Y:S02]  /*01c0*/  ULOP3.LUT UR5, UR4, 0x7ffffff8, URZ, 0xc0, !UPT ;  /* 0x7ffffff804057892 */ /* 0x000fe4000f8ec0ff */
[----:B------:R-:W-:Y:S01]  /*01d0*/  UIADD3 UR4, UPT, UPT, UR4, -0x4, URZ ;  /* 0xfffffffc04047890 */ /* 0x000fe2000fffe0ff */
[----:B------:R-:W1:Y:S04]  /*01e0*/  LDCU.64 UR10, c[0x0][0x380] ;  /* 0x00007000ff0a77ac */ /* 0x000e680008000a00 */
[----:B------:R-:W2:Y:S01]  /*01f0*/  LDC.64 R16, c[0x0][0x390] ;  /* 0x0000e400ff107b82 */ /* 0x000ea20000000a00 */
[----:B------:R-:W-:Y:S01]  /*0200*/  IMAD.U32 R0, RZ, RZ, UR4 ;  /* 0x00000004ff007e24 */ /* 0x000fe2000f8e00ff */
[----:B------:R-:W-:-:S06]  /*0210*/  UIADD3 UR5, UPT, UPT, -UR5, URZ, URZ ;  /* 0x000000ff05057290 */ /* 0x000fcc000fffe1ff */
[----:B------:R-:W3:Y:S06]  /*0220*/  LDC.64 R18, c[0x0][0x398] ;  /* 0x0000e600ff127b82 */ /* 0x000eec0000000a00 */
.L_x_26:
[----:B----4-:R-:W-:-:S04]  /*0230*/  VIADD R5, R0, 0x3 ;  /* 0x0000000300057836 */ /* 0x010fc80000000000 */
[----:B---3--:R-:W-:-:S06]  /*0240*/  IMAD.WIDE.U32 R20, R5, 0x4, R18 ;  /* 0x0000000405147825 */ /* 0x008fcc00078e0012 */
[----:B------:R-:W2:Y:S02]  /*0250*/  LDG.E.CONSTANT R21, desc[UR8][R20.64] ;  /* 0x0000000814157981 */ /* 0x000ea4000c1e9900 */
[----:B--2---:R-:W-:-:S06]  /*0260*/  IMAD.WIDE R8, R21, 0x4, R16 ;  /* 0x0000000415087825 */ /* 0x004fcc00078e0210 */
[----:B------:R-:W2:Y:S01]  /*0270*/  LDG.E.CONSTANT R9, desc[UR8][R8.64] ;  /* 0x0000000808097981 */ /* 0x000ea2000c1e9900 */
[----:B0-----:R-:W-:-:S06]  /*0280*/  IMAD.WIDE R6, R21, 0x4, R14 ;  /* 0x0000000415067825 */ /* 0x001fcc00078e020e */
[----:B------:R0:W5:Y:S01]  /*0290*/  LDG.E.CONSTANT R6, desc[UR8][R6.64] ;  /* 0x0000000806067981 */ /* 0x000162000c1e9900 */
[----:B------:R-:W-:Y:S01]  /*02a0*/  BSSY.RECONVERGENT B0, `(.L_x_2) ;  /* 0x0000022000007945 */ /* 0x000fe20003800200 */
[----:B--2---:R-:W-:-:S04]  /*02b0*/  SHF.R.S32.HI R4, RZ, 0x1f, R9 ;  /* 0x0000001fff047819 */ /* 0x004fc80000011409 */
[----:B------:R-:W-:-:S04]  /*02c0*/  LOP3.LUT R3, R11, R4, RZ, 0xfc, !PT ;  /* 0x000000040b037212 */ /* 0x000fc800078efcff */
[----:B------:R-:W-:-:S13]  /*02d0*/  ISETP.NE.U32.AND P0, PT, R3, RZ, PT ;  /* 0x000000ff0300720c */ /* 0x000fda0003f05070 */
[----:B0-----:R-:W-:Y:S05]  /*02e0*/  @P0 BRA `(.L_x_3) ;  /* 0x0000000000580947 */ /* 0x001fea0003800000 */
[----:B------:R-:W0:Y:S01]  /*02f0*/  I2F.U32.RP R3, R9 ;  /* 0x0000000900037306 */ /* 0x000e220000209000 */
[----:B------:R-:W-:Y:S01]  /*0300*/  IMAD.MOV R7, RZ, RZ, -R9 ;  /* 0x000000ffff077224 */ /* 0x000fe200078e0a09 */
[----:B------:R-:W-:Y:S01]  /*0310*/  ISETP.NE.U32.AND P2, PT, R9, RZ, PT ;  /* 0x000000ff0900720c */ /* 0x000fe20003f45070 */
[----:B------:R-:W-:-:S05]  /*0320*/  IMAD.MOV.U32 R25, RZ, RZ, RZ ;  /* 0x000000ffff197224 */ /* 0x000fca00078e00ff */
[----:B0-----:R-:W0:Y:S02]  /*0330*/  MUFU.RCP R3, R3 ;  /* 0x0000000300037308 */ /* 0x001e240000001000 */
[----:B0-----:R-:W-:-:S06]  /*0340*/  IADD3 R10, PT, PT, R3, 0xffffffe, RZ ;  /* 0x0ffffffe030a7810 */ /* 0x001fcc0007ffe0ff */
[----:B------:R0:W2:Y:S02]  /*0350*/  F2I.FTZ.U32.TRUNC.NTZ R11, R10 ;  /* 0x0000000a000b7305 */ /* 0x0000a4000021f000 */
[----:B0-----:R-:W-:Y:S02]  /*0360*/  IMAD.MOV.U32 R10, RZ, RZ, RZ ;  /* 0x000000ffff0a7224 */ /* 0x001fe400078e00ff */
[----:B--2---:R-:W-:-:S04]  /*0370*/  IMAD R7, R7, R11, RZ ;  /* 0x0000000b07077224 */ /* 0x004fc800078e02ff */
[----:B------:R-:W-:-:S06]  /*0380*/  IMAD.HI.U32 R4, R11, R7, R10 ;  /* 0x000000070b047227 */ /* 0x000fcc00078e000a */
[----:B------:R-:W-:-:S05]  /*0390*/  IMAD.HI.U32 R24, R4, R23, RZ ;  /* 0x0000001704187227 */ /* 0x000fca00078e00ff */
[----:B------:R-:W-:-:S05]  /*03a0*/  IADD3 R4, PT, PT, -R24, RZ, RZ ;  /* 0x000000ff18047210 */ /* 0x000fca0007ffe1ff */
[----:B------:R-:W-:-:S05]  /*03b0*/  IMAD R4, R9, R4, R23 ;  /* 0x0000000409047224 */ /* 0x000fca00078e0217 */
[----:B------:R-:W-:-:S13]  /*03c0*/  ISETP.GE.U32.AND P0, PT, R4, R9, PT ;  /* 0x000000090400720c */ /* 0x000fda0003f06070 */
[----:B------:R-:W-:Y:S02]  /*03d0*/  @P0 IMAD.IADD R4, R4, 0x1, -R9 ;  /* 0x0000000104040824 */ /* 0x000fe400078e0a09 */
[----:B------:R-:W-:-:S03]  /*03e0*/  @P0 VIADD R24, R24, 0x1 ;  /* 0x0000000118180836 */ /* 0x000fc60000000000 */
[----:B------:R-:W-:-:S13]  /*03f0*/  ISETP.GE.U32.AND P1, PT, R4, R9, PT ;  /* 0x000000090400720c */ /* 0x000fda0003f26070 */
[----:B------:R-:W-:Y:S02]  /*0400*/  @P1 IADD3 R24, PT, PT, R24, 0x1, RZ ;  /* 0x0000000118181810 */ /* 0x000fe40007ffe0ff */
[----:B------:R-:W-:-:S05]  /*0410*/  @!P2 LOP3.LUT R24, RZ, R9, RZ, 0x33, !PT ;  /* 0x00000009ff18a212 */ /* 0x000fca00078e33ff */
[----:B------:R-:W-:-:S04]  /*0420*/  IMAD.MOV R4, RZ, RZ, -R24 ;  /* 0x000000ffff047224 */ /* 0x000fc800078e0a18 */
[----:B------:R-:W-:Y:S01]  /*0430*/  IMAD R9, R9, R4, R23 ;  /* 0x0000000409097224 */ /* 0x000fe200078e0217 */
[----:B------:R-:W-:Y:S06]  /*0440*/  BRA `(.L_x_4) ;  /* 0x00000000001c7947 */ /* 0x000fec0003800000 */
.L_x_3:
[----:B------:R-:W-:Y:S02]  /*0450*/  MOV R10, R23 ;  /* 0x00000017000a7202 */ /* 0x000fe40000000f00 */
[----:B------:R-:W-:-:S07]  /*0460*/  MOV R3, 0x480 ;  /* 0x0000048000037802 */ /* 0x000fce0000000f00 */
[----:B-1---5:R-:W-:Y:S05]  /*0470*/  CALL.REL.NOINC `($__internal_0_$__cuda_sm20_div_u64) ;  /* 0x0000002c00ec7944 */ /* 0x022fea0003c00000 */
[--C-:B------:R-:W-:Y:S01]  /*0480*/  IMAD.MOV R8, RZ, RZ, -R4.reuse ;  /* 0x000000ffff087224 */ /* 0x100fe200078e0a04 */
[----:B------:R-:W-:Y:S01]  /*0490*/  MOV R25, R7 ;  /* 0x0000000700197202 */ /* 0x000fe20000000f00 */
[----:B------:R-:W-:Y:S02]  /*04a0*/  IMAD.MOV.U32 R24, RZ, RZ, R4 ;  /* 0x000000ffff187224 */ /* 0x000fe400078e0004 */
[----:B------:R-:W-:-:S07]  /*04b0*/  IMAD R9, R9, R8, R23 ;  /* 0x0000000809097224 */ /* 0x000fce00078e0217 */
.L_x_4:
[----:B-1----:R-:W-:Y:S05]  /*04c0*/  BSYNC.RECONVERGENT B0 ;  /* 0x0000000000007941 */ /* 0x002fea0003800200 */
.L_x_2:
[----:B------:R-:W-:-:S04]  /*04d0*/  VIADD R23, R0, 0x2 ;  /* 0x0000000200177836 */ /* 0x000fc80000000000 */
[----:B------:R-:W-:-:S06]  /*04e0*/  IMAD.WIDE.U32 R10, R23, 0x4, R18 ;  /* 0x00000004170a7825 */ /* 0x000fcc00078e0012 */
[----:B------:R-:W2:Y:S01]  /*04f0*/  LDG.E.CONSTANT R11, desc[UR8][R10.64] ;  /* 0x000000080a0b7981 */ /* 0x000ea2000c1e9900 */
[----:B-----5:R-:W-:-:S05]  /*0500*/  IMAD.IADD R6, R6, 0x1, R9 ;  /* 0x0000000106067824 */ /* 0x020fca00078e0209 */
[----:B------:R-:W-:-:S04]  /*0510*/  IADD3 R20, P0, PT, R6, UR10, RZ ;  /* 0x0000000a06147c10 */ /* 0x000fc8000ff1e0ff */
[----:B------:R-:W-:-:S06]  /*0520*/  LEA.HI.X.SX32 R21, R6, UR11, 0x1, P0 ;  /* 0x0000000b06157c11 */ /* 0x000fcc00080f0eff */
[----:B------:R-:W3:Y:S01]  /*0530*/  LDG.E.U8.CONSTANT R21, desc[UR8][R20.64] ;  /* 0x0000000814157981 */ /* 0x000ee2000c1e9100 */
[----:B--2---:R-:W-:-:S06]  /*0540*/  IMAD.WIDE R8, R11, 0x4, R16 ;  /* 0x000000040b087825 */ /* 0x004fcc00078e0210 */
[----:B------:R-:W2:Y:S01]  /*0550*/  LDG.E.CONSTANT R9, desc[UR8][R8.64] ;  /* 0x0000000808097981 */ /* 0x000ea2000c1e9900 */
[----:B------:R-:W-:-:S06]  /*0560*/  IMAD.WIDE R6, R11, 0x4, R14 ;  /* 0x000000040b067825 */ /* 0x000fcc00078e020e */
[----:B------:R0:W5:Y:S01]  /*0570*/  LDG.E.CONSTANT R6, desc[UR8][R6.64] ;  /* 0x0000000806067981 */ /* 0x000162000c1e9900 */
[----:B------:R-:W-:-:S04]  /*0580*/  IADD3 R4, P0, PT, R5, R12, RZ ;  /* 0x0000000c05047210 */ /* 0x000fc80007f1e0ff */
[----:B------:R-:W-:-:S05]  /*0590*/  IADD3.X R5, PT, PT, RZ, R2, RZ, P0, !PT ;  /* 0x00000002ff057210 */ /* 0x000fca00007fe4ff */
[----:B---3--:R0:W-:Y:S01]  /*05a0*/  STG.E.U8 desc[UR8][R4.64], R21 ;  /* 0x0000001504007986 */ /* 0x0081e2000c101108 */
        /* <DEDUP_REMOVED lines=10> */
[----:B0-----:R-:W-:-:S06]  /*0650*/  VIADD R4, R3, 0xffffffe ;  /* 0x0ffffffe03047836 */ /* 0x001fcc0000000000 */
[----:B------:R0:W1:Y:S02]  /*0660*/  F2I.FTZ.U32.TRUNC.NTZ R5, R4 ;  /* 0x0000000400057305 */ /* 0x000064000021f000 */
[----:B0-----:R-:W-:Y:S02]  /*0670*/  HFMA2 R4, -RZ, RZ, 0, 0 ;  /* 0x00000000ff047431 */ /* 0x001fe400000001ff */
[----:B-1----:R-:W-:-:S04]  /*0680*/  IMAD R7, R7, R5, RZ ;  /* 0x0000000507077224 */ /* 0x002fc800078e02ff */
[----:B------:R-:W-:-:S06]  /*0690*/  IMAD.HI.U32 R5, R5, R7, R4 ;  /* 0x0000000705057227 */ /* 0x000fcc00078e0004 */
[----:B------:R-:W-:-:S04]  /*06a0*/  IMAD.HI.U32 R5, R5, R24, RZ ;  /* 0x0000001805057227 */ /* 0x000fc800078e00ff */
[----:B------:R-:W-:-:S04]  /*06b0*/  IMAD.MOV R8, RZ, RZ, -R5 ;  /* 0x000000ffff087224 */ /* 0x000fc800078e0a05 */
[----:B------:R-:W-:-:S05]  /*06c0*/  IMAD R8, R9, R8, R24 ;  /* 0x0000000809087224 */ /* 0x000fca00078e0218 */
[----:B------:R-:W-:-:S13]  /*06d0*/  ISETP.GE.U32.AND P0, PT, R8, R9, PT ;  /* 0x000000090800720c */ /* 0x000fda0003f06070 */
[----:B------:R-:W-:Y:S01]  /*06e0*/  @P0 IMAD.IADD R8, R8, 0x1, -R9 ;  /* 0x0000000108080824 */ /* 0x000fe200078e0a09 */
[----:B------:R-:W-:-:S04]  /*06f0*/  @P0 IADD3 R5, PT, PT, R5, 0x1, RZ ;  /* 0x0000000105050810 */ /* 0x000fc80007ffe0ff */
[----:B------:R-:W-:-:S13]  /*0700*/  ISETP.GE.U32.AND P1, PT, R8, R9, PT ;  /* 0x000000090800720c */ /* 0x000fda0003f26070 */
[----:B------:R-:W-:Y:S01]  /*0710*/  @P1 VIADD R5, R5, 0x1 ;  /* 0x0000000105051836 */ /* 0x000fe20000000000 */
[----:B------:R-:W-:-:S05]  /*0720*/  @!P2 LOP3.LUT R5, RZ, R9, RZ, 0x33, !PT ;  /* 0x00000009ff05a212 */ /* 0x000fca00078e33ff */
[----:B------:R-:W-:-:S04]  /*0730*/  IMAD.MOV R3, RZ, RZ, -R5 ;  /* 0x000000ffff037224 */ /* 0x000fc800078e0a05 */
[----:B------:R-:W-:Y:S01]  /*0740*/  IMAD R9, R9, R3, R24 ;  /* 0x0000000309097224 */ /* 0x000fe200078e0218 */
[----:B------:R-:W-:Y:S01]  /*0750*/  MOV R24, R5 ;  /* 0x0000000500187202 */ /* 0x000fe20000000f00 */
[----:B------:R-:W-:Y:S06]  /*0760*/  BRA `(.L_x_7) ;  /* 0x0000000000247947 */ /* 0x000fec0003800000 */
.L_x_6:
[----:B------:R-:W-:Y:S01]  /*0770*/  IMAD.MOV.U32 R4, RZ, RZ, R11 ;  /* 0x000000ffff047224 */ /* 0x000fe200078e000b */
[----:B------:R-:W-:Y:S01]  /*0780*/  MOV R10, R24 ;  /* 0x00000018000a7202 */ /* 0x000fe20000000f00 */
[----:B------:R-:W-:Y:S01]  /*0790*/  IMAD.MOV.U32 R11, RZ, RZ, R25 ;  /* 0x000000ffff0b7224 */ /* 0x000fe200078e0019 */
[----:B------:R-:W-:-:S07]  /*07a0*/  MOV R3, 0x7c0 ;  /* 0x000007c000037802 */ /* 0x000fce0000000f00 */
[----:B-----5:R-:W-:Y:S05]  /*07b0*/  CALL.REL.NOINC `($__internal_0_$__cuda_sm20_div_u64) ;  /* 0x0000002c001c7944 */ /* 0x020fea0003c00000 */
[----:B------:R-:W-:Y:S02]  /*07c0*/  IMAD.MOV R3, RZ, RZ, -R4 ;  /* 0x000000ffff037224 */ /* 0x000fe400078e0a04 */
[----:B------:R-:W-:Y:S02]  /*07d0*/  IMAD.MOV.U32 R25, RZ, RZ, R7 ;  /* 0x000000ffff197224 */ /* 0x000fe400078e0007 */
[----:B------:R-:W-:Y:S01]  /*07e0*/  IMAD R9, R9, R3, R24 ;  /* 0x0000000309097224 */ /* 0x000fe200078e0218 */
[----:B------:R-:W-:-:S07]  /*07f0*/  MOV R24, R4 ;  /* 0x0000000400187202 */ /* 0x000fce0000000f00 */
.L_x_7:
[----:B------:R-:W-:Y:S05]  /*0800*/  BSYNC.RECONVERGENT B0 ;  /* 0x0000000000007941 */ /* 0x000fea0003800200 */
.L_x_5:
[----:B------:R-:W-:-:S04]  /*0810*/  VIADD R5, R0, 0x1 ;  /* 0x0000000100057836 */ /* 0x000fc80000000000 */
[----:B------:R-:W-:-:S06]  /*0820*/  IMAD.WIDE.U32 R10, R5, 0x4, R18 ;  /* 0x00000004050a7825 */ /* 0x000fcc00078e0012 */
[----:B------:R-:W2:Y:S01]  /*0830*/  LDG.E.CONSTANT R11, desc[UR8][R10.64] ;  /* 0x000000080a0b7981 */ /* 0x000ea2000c1e9900 */
[----:B-----5:R-:W-:-:S04]  /*0840*/  IADD3 R6, PT, PT, R6, R9, RZ ;  /* 0x0000000906067210 */ /* 0x020fc80007ffe0ff */
[----:B------:R-:W-:-:S04]  /*0850*/  IADD3 R20, P0, PT, R6, UR10, RZ ;  /* 0x0000000a06147c10 */ /* 0x000fc8000ff1e0ff */
[----:B------:R-:W-:-:S06]  /*0860*/  LEA.HI.X.SX32 R21, R6, UR11, 0x1, P0 ;  /* 0x0000000b06157c11 */ /* 0x000fcc00080f0eff */
[----:B------:R-:W3:Y:S01]  /*0870*/  LDG.E.U8.CONSTANT R21, desc[UR8][R20.64] ;  /* 0x0000000814157981 */ /* 0x000ee2000c1e9100 */
[----:B--2---:R-:W-:-:S06]  /*0880*/  IMAD.WIDE R8, R11, 0x4, R16 ;  /* 0x000000040b087825 */ /* 0x004fcc00078e0210 */
[----:B------:R-:W2:Y:S01]  /*0890*/  LDG.E.CONSTANT R9, desc[UR8][R8.64] ;  /* 0x0000000808097981 */ /* 0x000ea2000c1e9900 */
[----:B------:R-:W-:-:S06]  /*08a0*/  IMAD.WIDE R6, R11, 0x4, R14 ;  /* 0x000000040b067825 */ /* 0x000fcc00078e020e */
[----:B------:R0:W5:Y:S01]  /*08b0*/  LDG.E.CONSTANT R6, desc[UR8][R6.64] ;  /* 0x0000000806067981 */ /* 0x000162000c1e9900 */
[----:B------:R-:W-:-:S05]  /*08c0*/  IADD3 R22, P0, PT, R23, R12, RZ ;  /* 0x0000000c17167210 */ /* 0x000fca0007f1e0ff */
[----:B------:R-:W-:-:S05]  /*08d0*/  IMAD.X R23, RZ, RZ, R2, P0 ;  /* 0x000000ffff177224 */ /* 0x000fca00000e0602 */
[----:B---3--:R0:W-:Y:S01]  /*08e0*/  STG.E.U8 desc[UR8][R22.64], R21 ;  /* 0x0000001516007986 */ /* 0x0081e2000c101108 */
[----:B------:R-:W-:Y:S01]  /*08f0*/  BSSY.RECONVERGENT B0, `(.L_x_8) ;  /* 0x0000024000007945 */ /* 0x000fe20003800200 */
[----:B--2---:R-:W-:-:S04]  /*0900*/  SHF.R.S32.HI R4, RZ, 0x1f, R9 ;  /* 0x0000001fff047819 */ /* 0x004fc80000011409 */
[----:B------:R-:W-:-:S04]  /*0910*/  LOP3.LUT R3, R25, R4, RZ, 0xfc, !PT ;  /* 0x0000000419037212 */ /* 0x000fc800078efcff */
[----:B------:R-:W-:-:S13]  /*0920*/  ISETP.NE.U32.AND P0, PT, R3, RZ, PT ;  /* 0x000000ff0300720c */ /* 0x000fda0003f05070 */
[----:B0-----:R-:W-:Y:S05]  /*0930*/  @P0 BRA `(.L_x_9) ;  /* 0x00000000005c0947 */ /* 0x001fea0003800000 */
[----:B------:R-:W0:Y:S01]  /*0940*/  I2F.U32.RP R3, R9 ;  /* 0x0000000900037306 */ /* 0x000e220000209000 */
[----:B------:R-:W-:Y:S01]  /*0950*/  IADD3 R7, PT, PT, RZ, -R9, RZ ;  /* 0x80000009ff077210 */ /* 0x000fe20007ffe0ff */
[----:B------:R-:W-:Y:S01]  /*0960*/  IMAD.MOV.U32 R25, RZ, RZ, RZ ;  /* 0x000000ffff197224 */ /* 0x000fe200078e00ff */
[----:B------:R-:W-:-:S05]  /*0970*/  ISETP.NE.U32.AND P2, PT, R9, RZ, PT ;  /* 0x000000ff0900720c */ /* 0x000fca0003f45070 */
[----:B0-----:R-:W0:Y:S02]  /*0980*/  MUFU.RCP R3, R3 ;  /* 0x0000000300037308 */ /* 0x001e240000001000 */
[----:B0-----:R-:W-:-:S06]  /*0990*/  VIADD R10, R3, 0xffffffe ;  /* 0x0ffffffe030a7836 */ /* 0x001fcc0000000000 */
[----:B------:R0:W1:Y:S02]  /*09a0*/  F2I.FTZ.U32.TRUNC.NTZ R11, R10 ;  /* 0x0000000a000b7305 */ /* 0x000064000021f000 */
[----:B0-----:R-:W-:Y:S02]  /*09b0*/  IMAD.MOV.U32 R10, RZ, RZ, RZ ;  /* 0x000000ffff0a7224 */ /* 0x001fe400078e00ff */
[----:B-1----:R-:W-:-:S04]  /*09c0*/  IMAD R7, R7, R11, RZ ;  /* 0x0000000b07077224 */ /* 0x002fc800078e02ff */
[----:B------:R-:W-:-:S06]  /*09d0*/  IMAD.HI.U32 R11, R11, R7, R10 ;  /* 0x000000070b0b7227 */ /* 0x000fcc00078e000a */
[----:B------:R-:W-:-:S04]  /*09e0*/  IMAD.HI.U32 R11, R11, R24, RZ ;  /* 0x000000180b0b7227 */ /* 0x000fc800078e00ff */
[----:B------:R-:W-:-:S04]  /*09f0*/  IMAD.MOV R4, RZ, RZ, -R11 ;  /* 0x000000ffff047224 */ /* 0x000fc800078e0a0b */
[----:B------:R-:W-:-:S05]  /*0a00*/  IMAD R4, R9, R4, R24 ;  /* 0x0000000409047224 */ /* 0x000fca00078e0218 */
[----:B------:R-:W-:-:S13]  /*0a10*/  ISETP.GE.U32.AND P0, PT, R4, R9, PT ;  /* 0x000000090400720c */ /* 0x000fda0003f06070 */
[----:B------:R-:W-:Y:S01]  /*0a20*/  @P0 IADD3 R4, PT, PT, -R9, R4, RZ ;  /* 0x0000000409040210 */ /* 0x000fe20007ffe1ff */
[----:B------:R-:W-:-:S03]  /*0a30*/  @P0 VIADD R11, R11, 0x1 ;  /* 0x000000010b0b0836 */ /* 0x000fc60000000000 */
[----:B------:R-:W-:-:S13]  /*0a40*/  ISETP.GE.U32.AND P1, PT, R4, R9, PT ;  /* 0x000000090400720c */ /* 0x000fda0003f26070 */
[----:B------:R-:W-:Y:S01]  /*0a50*/  @P1 VIADD R11, R11, 0x1 ;  /* 0x000000010b0b1836 */ /* 0x000fe20000000000 */
[----:B------:R-:W-:-:S04]  /*0a60*/  @!P2 LOP3.LUT R11, RZ, R9, RZ, 0x33, !PT ;  /* 0x00000009ff0ba212 */ /* 0x000fc800078e33ff */
[----:B------:R-:W-:-:S05]  /*0a70*/  IADD3 R3, PT, PT, -R11, RZ, RZ ;  /* 0x000000ff0b037210 */ /* 0x000fca0007ffe1ff */
[----:B------:R-:W-:Y:S02]  /*0a80*/  IMAD R9, R9, R3, R24 ;  /* 0x0000000309097224 */ /* 0x000fe400078e0218 */
[----:B------:R-:W-:Y:S01]  /*0a90*/  IMAD.MOV.U32 R24, RZ, RZ, R11 ;  /* 0x000000ffff187224 */ /* 0x000fe200078e000b */
[----:B------:R-:W-:Y:S06]  /*0aa0*/  BRA `(.L_x_10) ;  /* 0x0000000000207947 */ /* 0x000fec0003800000 */
.L_x_9:
        /* <DEDUP_REMOVED lines=8> */
.L_x_10:
[----:B------:R-:W-:Y:S05]  /*0b30*/  BSYNC.RECONVERGENT B0 ;  /* 0x0000000000007941 */ /* 0x000fea0003800200 */
.L_x_8:
        /* <DEDUP_REMOVED lines=14> */
[----:B------:R-:W-:Y:S01]  /*0c20*/  VIADD R5, R0, 0xfffffffc ;  /* 0xfffffffc00057836 */ /* 0x000fe20000000000 */
        /* <DEDUP_REMOVED lines=24> */
[----:B------:R-:W-:Y:S01]  /*0db0*/  IMAD R25, R9, R25, R24 ;  /* 0x0000001909197224 */ /* 0x000fe200078e0218 */
[----:B------:R-:W-:Y:S06]  /*0dc0*/  BRA `(.L_x_13) ;  /* 0x0000000000207947 */ /* 0x000fec0003800000 */
.L_x_12:
[----:B------:R-:W-:Y:S01]  /*0dd0*/  IMAD.MOV.U32 R10, RZ, RZ, R24 ;  /* 0x000000ffff0a7224 */ /* 0x000fe200078e0018 */
[----:B------:R-:W-:Y:S02]  /*0de0*/  MOV R11, R25 ;  /* 0x00000019000b7202 */ /* 0x000fe40000000f00 */
[----:B------:R-:W-:-:S07]  /*0df0*/  MOV R3, 0xe10 ;  /* 0x00000e1000037802 */ /* 0x000fce0000000f00 */
[----:B-----5:R-:W-:Y:S05]  /*0e00*/  CALL.REL.NOINC `($__internal_0_$__cuda_sm20_div_u64) ;  /* 0x0000002400887944 */ /* 0x020fea0003c00000 */
[--C-:B------:R-:W-:Y:S01]  /*0e10*/  IMAD.MOV R25, RZ, RZ, -R4.reuse ;  /* 0x000000ffff197224 */ /* 0x100fe200078e0a04 */
[----:B------:R-:W-:Y:S01]  /*0e20*/  MOV R27, R7 ;  /* 0x00000007001b7202 */ /* 0x000fe20000000f00 */
[----:B------:R-:W-:Y:S02]  /*0e30*/  IMAD.MOV.U32 R26, RZ, RZ, R4 ;  /* 0x000000ffff1a7224 */ /* 0x000fe400078e0004 */
[----:B------:R-:W-:-:S07]  /*0e40*/  IMAD R25, R9, R25, R24 ;  /* 0x0000001909197224 */ /* 0x000fce00078e0218 */
.L_x_13:
[----:B------:R-:W-:Y:S05]  /*0e50*/  BSYNC.RECONVERGENT B0 ;  /* 0x0000000000007941 */ /* 0x000fea0003800200 */
.L_x_11:
        /* <DEDUP_REMOVED lines=21> */
[----:B------:R-:W-:Y:S02]  /*0fb0*/  ISETP.NE.U32.AND P2, PT, R6, RZ, PT ;  /* 0x000000ff0600720c */ /* 0x000fe40003f45070 */
[----:B------:R-:W-:-:S04]  /*0fc0*/  MOV R27, RZ ;  /* 0x000000ff001b7202 */ /* 0x000fc80000000f00 */
        /* <DEDUP_REMOVED lines=14> */
[----:B------:R-:W-:-:S04]  /*10b0*/  @!P2 LOP3.LUT R9, RZ, R6, RZ, 0x33, !PT ;  /* 0x00000006ff09a212 */ /* 0x000fc800078e33ff */
[----:B------:R-:W-:-:S05]  /*10c0*/  IADD3 R3, PT, PT, -R9, RZ, RZ ;  /* 0x000000ff09037210 */ /* 0x000fca0007ffe1ff */
[----:B------:R-:W-:Y:S02]  /*10d0*/  IMAD R3, R6, R3, R26 ;  /* 0x0000000306037224 */ /* 0x000fe400078e021a */
[----:B------:R-:W-:Y:S01]  /*10e0*/  IMAD.MOV.U32 R26, RZ, RZ, R9 ;  /* 0x000000ffff1a7224 */ /* 0x000fe200078e0009 */
[----:B------:R-:W-:Y:S06]  /*10f0*/  BRA `(.L_x_16) ;  /* 0x0000000000247947 */ /* 0x000fec0003800000 */
.L_x_15:
[----:B------:R-:W-:Y:S01]  /*1100*/  IMAD.MOV.U32 R10, RZ, RZ, R26 ;  /* 0x000000ffff0a7224 */ /* 0x000fe200078e001a */
[----:B------:R-:W-:Y:S01]  /*1110*/  MOV R11, R27 ;  /* 0x0000001b000b7202 */ /* 0x000fe20000000f00 */
[----:B------:R-:W-:Y:S01]  /*1120*/  IMAD.MOV.U32 R9, RZ, RZ, R6 ;  /* 0x000000ffff097224 */ /* 0x000fe200078e0006 */
[----:B------:R-:W-:-:S07]  /*1130*/  MOV R3, 0x1150 ;  /* 0x0000115000037802 */ /* 0x000fce0000000f00 */
[----:B-----5:R-:W-:Y:S05]  /*1140*/  CALL.REL.NOINC `($__internal_0_$__cuda_sm20_div_u64) ;  /* 0x0000002000b87944 */ /* 0x020fea0003c00000 */
[----:B------:R-:W-:Y:S02]  /*1150*/  IADD3 R3, PT, PT, -R4, RZ, RZ ;  /* 0x000000ff04037210 */ /* 0x000fe40007ffe1ff */
[----:B------:R-:W-:-:S03]  /*1160*/  MOV R27, R7 ;  /* 0x00000007001b7202 */ /* 0x000fc60000000f00 */
[----:B------:R-:W-:Y:S02]  /*1170*/  IMAD R3, R6, R3, R26 ;  /* 0x0000000306037224 */ /* 0x000fe400078e021a */
[----:B------:R-:W-:-:S07]  /*1180*/  IMAD.MOV.U32 R26, RZ, RZ, R4 ;  /* 0x000000ffff1a7224 */ /* 0x000fce00078e0004 */
.L_x_16:
[----:B------:R-:W-:Y:S05]  /*1190*/  BSYNC.RECONVERGENT B0 ;  /* 0x0000000000007941 */ /* 0x000fea0003800200 */
.L_x_14:
        /* <DEDUP_REMOVED lines=36> */
[----:B------:R-:W-:Y:S02]  /*13e0*/  @P1 IADD3 R11, PT, PT, R11, 0x1, RZ ;  /* 0x000000010b0b1810 */ /* 0x000fe40007ffe0ff */
[----:B------:R-:W-:-:S05]  /*13f0*/  @!P2 LOP3.LUT R11, RZ, R9, RZ, 0x33, !PT ;  /* 0x00000009ff0ba212 */ /* 0x000fca00078e33ff */
[----:B------:R-:W-:-:S04]  /*1400*/  IMAD.MOV R3, RZ, RZ, -R11 ;  /* 0x000000ffff037224 */ /* 0x000fc800078e0a0b */
[----:B------:R-:W-:Y:S01]  /*1410*/  IMAD R9, R9, R3, R26 ;  /* 0x0000000309097224 */ /* 0x000fe200078e021a */
[----:B------:R-:W-:Y:S01]  /*1420*/  MOV R26, R11 ;  /* 0x0000000b001a7202 */ /* 0x000fe20000000f00 */
[----:B------:R-:W-:Y:S06]  /*1430*/  BRA `(.L_x_19) ;  /* 0x0000000000207947 */ /* 0x000fec0003800000 */
.L_x_18:
        /* <DEDUP_REMOVED lines=8> */
.L_x_19:
[----:B------:R-:W-:Y:S05]  /*14c0*/  BSYNC.RECONVERGENT B0 ;  /* 0x0000000000007941 */ /* 0x000fea0003800200 */
.L_x_17:
        /* <DEDUP_REMOVED lines=42> */
.L_x_21:
        /* <DEDUP_REMOVED lines=8> */
.L_x_22:
[----:B------:R-:W-:Y:S05]  /*17f0*/  BSYNC.RECONVERGENT B0 ;  /* 0x0000000000007941 */ /* 0x000fea0003800200 */
.L_x_20:
        /* <DEDUP_REMOVED lines=19> */
[----:B------:R-:W-:Y:S02]  /*1930*/  IADD3 R7, PT, PT, RZ, -R9, RZ ;  /* 0x80000009ff077210 */ /* 0x000fe40007ffe0ff */
        /* <DEDUP_REMOVED lines=8> */
[----:B------:R-:W-:Y:S01]  /*19c0*/  IMAD.MOV.U32 R11, RZ, RZ, RZ ;  /* 0x000000ffff0b7224 */ /* 0x000fe200078e00ff */
[----:B------:R-:W-:-:S05]  /*19d0*/  IADD3 R4, PT, PT, -R23, RZ, RZ ;  /* 0x000000ff17047210 */ /* 0x000fca0007ffe1ff */
        /* <DEDUP_REMOVED lines=8> */
[----:B------:R-:W-:Y:S01]  /*1a60*/  IMAD R3, R9, R3, R26 ;  /* 0x0000000309037224 */ /* 0x000fe200078e021a */
[----:B------:R-:W-:Y:S06]  /*1a70*/  BRA `(.L_x_25) ;  /* 0x0000000000207947 */ /* 0x000fec0003800000 */
.L_x_24:
[----:B------:R-:W-:Y:S01]  /*1a80*/  MOV R10, R26 ;  /* 0x0000001a000a7202 */ /* 0x000fe20000000f00 */
[----:B------:R-:W-:Y:S01]  /*1a90*/  IMAD.MOV.U32 R11, RZ, RZ, R27 ;  /* 0x000000ffff0b7224 */ /* 0x000fe200078e001b */
[----:B------:R-:W-:-:S07]  /*1aa0*/  MOV R3, 0x1ac0 ;  /* 0x00001ac000037802 */ /* 0x000fce0000000f00 */
[----:B-----5:R-:W-:Y:S05]  /*1ab0*/  CALL.REL.NOINC `($__internal_0_$__cuda_sm20_div_u64) ;  /* 0x00000018005c7944 */ /* 0x020fea0003c00000 */
[----:B------:R-:W-:Y:S01]  /*1ac0*/  IADD3 R3, PT, PT, -R4, RZ, RZ ;  /* 0x000000ff04037210 */ /* 0x000fe20007ffe1ff */
[----:B------:R-:W-:Y:S01]  /*1ad0*/  IMAD.MOV.U32 R23, RZ, RZ, R4 ;  /* 0x000000ffff177224 */ /* 0x000fe200078e0004 */
[----:B------:R-:W-:-:S03]  /*1ae0*/  MOV R11, R7 ;  /* 0x00000007000b7202 */ /* 0x000fc60000000f00 */
[----:B------:R-:W-:-:S07]  /*1af0*/  IMAD R3, R9, R3, R26 ;  /* 0x0000000309037224 */ /* 0x000fce00078e021a */
.L_x_25:
[----:B------:R-:W-:Y:S05]  /*1b00*/  BSYNC.RECONVERGENT B0 ;  /* 0x0000000000007941 */ /* 0x000fea0003800200 */
.L_x_23:
[----:B-----5:R-:W-:-:S05]  /*1b10*/  IMAD.IADD R3, R6, 0x1, R3 ;  /* 0x0000000106037824 */ /* 0x020fca00078e0203 */
[----:B------:R-:W-:-:S04]  /*1b20*/  IADD3 R6, P0, PT, R3, UR10, RZ ;  /* 0x0000000a03067c10 */ /* 0x000fc8000ff1e0ff */
[----:B------:R-:W-:-:S06]  /*1b30*/  LEA.HI.X.SX32 R7, R3, UR11, 0x1, P0 ;  /* 0x0000000b03077c11 */ /* 0x000fcc00080f0eff */
[----:B------:R-:W2:Y:S01]  /*1b40*/  LDG.E.U8.CONSTANT R7, desc[UR8][R6.64] ;  /* 0x0000000806077981 */ /* 0x000ea2000c1e9100 */
[----:B------:R-:W-:Y:S01]  /*1b50*/  IADD3 R4, P0, PT, R5, R12, RZ ;  /* 0x0000000c05047210 */ /* 0x000fe20007f1e0ff */
[----:B------:R-:W-:Y:S01]  /*1b60*/  UIADD3 UR5, UPT, UPT, UR5, 0x8, URZ ;  /* 0x0000000805057890 */ /* 0x000fe2000fffe0ff */
[----:B------:R-:W-:Y:S02]  /*1b70*/  VIADD R0, R0, 0xfffffff8 ;  /* 0xfffffff800007836 */ /* 0x000fe40000000000 */
[----:B------:R-:W-:Y:S01]  /*1b80*/  IADD3.X R5, PT, PT, RZ, R2, RZ, P0, !PT ;  /* 0x00000002ff057210 */ /* 0x000fe200007fe4ff */
[----:B------:R-:W-:-:S04]  /*1b90*/  UISETP.NE.AND UP0, UPT, UR5, URZ, UPT ;  /* 0x000000ff0500728c */ /* 0x000fc8000bf05270 */
[----:B--2---:R4:W-:Y:S05]  /*1ba0*/  STG.E.U8 desc[UR8][R4.64], R7 ;  /* 0x0000000704007986 */ /* 0x0049ea000c101108 */
[----:B------:R-:W-:Y:S05]  /*1bb0*/  BRA.U UP0, `(.L_x_26) ;  /* 0xffffffe5009c7547 */ /* 0x000fea000b83ffff */
[----:B------:R-:W-:-:S07]  /*1bc0*/  IADD3 R6, PT, PT, R0, 0x4, RZ ;  /* 0x0000000400067810 */ /* 0x000fce0007ffe0ff */
.L_x_1:
[----:B------:R-:W-:-:S09]  /*1bd0*/  UISETP.NE.AND UP0, UPT, UR6, URZ, UPT ;  /* 0x000000ff0600728c */ /* 0x000fd2000bf05270 */
[----:B------:R-:W-:Y:S05]  /*1be0*/  BRA.U !UP0, `(.L_x_0) ;  /* 0x0000001508f87547 */ /* 0x000fea000b800000 */
[----:B------:R-:W0:Y:S01]  /*1bf0*/  LDCU UR4, c[0x0][0x3a8] ;  /* 0x00007500ff0477ac */ /* 0x000e220008000800 */
[----:B------:R-:W-:Y:S02]  /*1c00*/  UISETP.GE.U32.AND UP0, UPT, UR6, 0x4, UPT ;  /* 0x000000040600788c */ /* 0x000fe4000bf06070 */
[----:B0-----:R-:W-:-:S07]  /*1c10*/  ULOP3.LUT UR4, UR4, 0x3, URZ, 0xc0, !UPT ;  /* 0x0000000304047892 */ /* 0x001fce000f8ec0ff */
[----:B------:R-:W-:Y:S05]  /*1c20*/  BRA.U !UP0, `(.L_x_27) ;  /* 0x0000000d08687547 */ /* 0x000fea000b800000 */
[----:B------:R-:W0:Y:S01]  /*1c30*/  LDC.64 R14, c[0x0][0x398] ;  /* 0x0000e600ff0e7b82 */ /* 0x000e220000000a00 */
[----:B----4-:R-:W-:-:S07]  /*1c40*/  VIADD R5, R6, 0xffffffff ;  /* 0xffffffff06057836 */ /* 0x010fce0000000000 */
[----:B------:R-:W1:Y:S08]  /*1c50*/  LDC.64 R8, c[0x0][0x390] ;  /* 0x0000e400ff087b82 */ /* 0x000e700000000a00 */
[----:B------:R-:W2:Y:S01]  /*1c60*/  LDC.64 R16, c[0x0][0x388] ;  /* 0x0000e200ff107b82 */ /* 0x000ea20000000a00 */
[----:B0-----:R-:W-:-:S06]  /*1c70*/  IMAD.WIDE.U32 R14, R5, 0x4, R14 ;  /* 0x00000004050e7825 */ /* 0x001fcc00078e000e */
[----:B------:R-:W1:Y:S02]  /*1c80*/  LDG.E.CONSTANT R15, desc[UR8][R14.64] ;  /* 0x000000080e0f7981 */ /* 0x000e64000c1e9900 */
[----:B-1----:R-:W-:-:S06]  /*1c90*/  IMAD.WIDE R8, R15, 0x4, R8 ;  /* 0x000000040f087825 */ /* 0x002fcc00078e0208 */
[----:B------:R-:W3:Y:S01]  /*1ca0*/  LDG.E.CONSTANT R9, desc[UR8][R8.64] ;  /* 0x0000000808097981 */ /* 0x000ee2000c1e9900 */
[----:B--2---:R-:W-:-:S05]  /*1cb0*/  IMAD.WIDE R16, R15, 0x4, R16 ;  /* 0x000000040f107825 */ /* 0x004fca00078e0210 */
[----:B------:R0:W5:Y:S01]  /*1cc0*/  LDG.E.CONSTANT R0, desc[UR8][R16.64] ;  /* 0x0000000810007981 */ /* 0x000162000c1e9900 */
[----:B------:R-:W-:Y:S01]  /*1cd0*/  BSSY.RECONVERGENT B0, `(.L_x_28) ;  /* 0x0000022000007945 */ /* 0x000fe20003800200 */
[----:B---3--:R-:W-:-:S04]  /*1ce0*/  SHF.R.S32.HI R4, RZ, 0x1f, R9 ;  /* 0x0000001fff047819 */ /* 0x008fc80000011409 */
        /* <DEDUP_REMOVED lines=24> */
[----:B------:R-:W-:Y:S06]  /*1e70*/  BRA `(.L_x_30) ;  /* 0x00000000001c7947 */ /* 0x000fec0003800000 */
.L_x_29:
[----:B------:R-:W-:Y:S01]  /*1e80*/  IMAD.MOV.U32 R10, RZ, RZ, R23 ;  /* 0x000000ffff0a7224 */ /* 0x000fe200078e0017 */
[----:B------:R-:W-:-:S07]  /*1e90*/  MOV R3, 0x1eb0 ;  /* 0x00001eb000037802 */ /* 0x000fce0000000f00 */
[----:B-----5:R-:W-:Y:S05]  /*1ea0*/  CALL.REL.NOINC `($__internal_0_$__cuda_sm20_div_u64) ;  /* 0x0000001400607944 */ /* 0x020fea0003c00000 */
[----:B------:R-:W-:Y:S01]  /*1eb0*/  IADD3 R8, PT, PT, -R4, RZ, RZ ;  /* 0x000000ff04087210 */ /* 0x000fe20007ffe1ff */
[----:B------:R-:W-:Y:S01]  /*1ec0*/  IMAD.MOV.U32 R16, RZ, RZ, R4 ;  /* 0x000000ffff107224 */ /* 0x000fe200078e0004 */
[----:B------:R-:W-:-:S03]  /*1ed0*/  MOV R17, R7 ;  /* 0x0000000700117202 */ /* 0x000fc60000000f00 */
[----:B------:R-:W-:-:S07]  /*1ee0*/  IMAD R23, R9, R8, R23 ;  /* 0x0000000809177224 */ /* 0x000fce00078e0217 */
.L_x_30:
[----:B------:R-:W-:Y:S05]  /*1ef0*/  BSYNC.RECONVERGENT B0 ;  /* 0x0000000000007941 */ /* 0x000fea0003800200 */
.L_x_28:
[----:B------:R-:W0:Y:S01]  /*1f00*/  LDC.64 R10, c[0x0][0x398] ;  /* 0x0000e600ff0a7b82 */ /* 0x000e220000000a00 */
[----:B------:R-:W-:Y:S01]  /*1f10*/  VIADD R14, R6, 0xfffffffe ;  /* 0xfffffffe060e7836 */ /* 0x000fe20000000000 */
[----:B------:R-:W1:Y:S06]  /*1f20*/  LDCU.64 UR10, c[0x0][0x380] ;  /* 0x00007000ff0a77ac */ /* 0x000e6c0008000a00 */
[----:B------:R-:W2:Y:S01]  /*1f30*/  LDC.64 R8, c[0x0][0x390] ;  /* 0x0000e400ff087b82 */ /* 0x000ea20000000a00 */
[----:B-----5:R-:W-:-:S07]  /*1f40*/  IADD3 R0, PT, PT, R0, R23, RZ ;  /* 0x0000001700007210 */ /* 0x020fce0007ffe0ff */
[----:B------:R-:W3:Y:S01]  /*1f50*/  LDC.64 R18, c[0x0][0x388] ;  /* 0x0000e200ff127b82 */ /* 0x000ee20000000a00 */
[----:B0-----:R-:W-:-:S06]  /*1f60*/  IMAD.WIDE.U32 R10, R14, 0x4, R10 ;  /* 0x000000040e0a7825 */ /* 0x001fcc00078e000a */
[----:B------:R-:W2:Y:S01]  /*1f70*/  LDG.E.CONSTANT R11, desc[UR8][R10.64] ;  /* 0x000000080a0b7981 */ /* 0x000ea2000c1e9900 */
[----:B-1----:R-:W-:-:S04]  /*1f80*/  IADD3 R20, P0, PT, R0, UR10, RZ ;  /* 0x0000000a00147c10 */ /* 0x002fc8000ff1e0ff */
[----:B------:R-:W-:-:S06]  /*1f90*/  LEA.HI.X.SX32 R21, R0, UR11, 0x1, P0 ;  /* 0x0000000b00157c11 */ /* 0x000fcc00080f0eff */
[----:B------:R-:W4:Y:S01]  /*1fa0*/  LDG.E.U8.CONSTANT R21, desc[UR8][R20.64] ;  /* 0x0000000814157981 */ /* 0x000f22000c1e9100 */
[----:B--2---:R-:W-:-:S06]  /*1fb0*/  IMAD.WIDE R8, R11, 0x4, R8 ;  /* 0x000000040b087825 */ /* 0x004fcc00078e0208 */
[----:B------:R-:W2:Y:S01]  /*1fc0*/  LDG.E.CONSTANT R9, desc[UR8][R8.64] ;  /* 0x0000000808097981 */ /* 0x000ea2000c1e9900 */
[----:B---3--:R-:W-:-:S05]  /*1fd0*/  IMAD.WIDE R18, R11, 0x4, R18 ;  /* 0x000000040b127825 */ /* 0x008fca00078e0212 */
[----:B------:R0:W5:Y:S01]  /*1fe0*/  LDG.E.CONSTANT R0, desc[UR8][R18.64] ;  /* 0x0000000812007981 */ /* 0x000162000c1e9900 */
[----:B------:R-:W-:-:S05]  /*1ff0*/  IADD3 R4, P0, PT, R5, R12, RZ ;  /* 0x0000000c05047210 */ /* 0x000fca0007f1e0ff */
[----:B------:R-:W-:-:S05]  /*2000*/  IMAD.X R5, RZ, RZ, R2, P0 ;  /* 0x000000ffff057224 */ /* 0x000fca00000e0602 */
[----:B----4-:R0:W-:Y:S01]  /*2010*/  STG.E.U8 desc[UR8][R4.64], R21 ;  /* 0x0000001504007986 */ /* 0x0101e2000c101108 */
        /* <DEDUP_REMOVED lines=28> */
.L_x_32:
[----:B------:R-:W-:Y:S01]  /*21e0*/  MOV R4, R7 ;  /* 0x0000000700047202 */ /* 0x000fe20000000f00 */
[----:B------:R-:W-:Y:S01]  /*21f0*/  IMAD.MOV.U32 R10, RZ, RZ, R16 ;  /* 0x000000ffff0a7224 */ /* 0x000fe200078e0010 */
[----:B------:R-:W-:Y:S02]  /*2200*/  MOV R11, R17 ;  /* 0x00000011000b7202 */ /* 0x000fe40000000f00 */
[----:B------:R-:W-:-:S07]  /*2210*/  MOV R3, 0x2230 ;  /* 0x0000223000037802 */ /* 0x000fce0000000f00 */
[----:B-----5:R-:W-:Y:S05]  /*2220*/  CALL.REL.NOINC `($__internal_0_$__cuda_sm20_div_u64) ;  /* 0x0000001000807944 */ /* 0x020fea0003c00000 */
[----:B------:R-:W-:Y:S02]  /*2230*/  IMAD.MOV R3, RZ, RZ, -R4 ;  /* 0x000000ffff037224 */ /* 0x000fe400078e0a04 */
[----:B------:R-:W-:Y:S02]  /*2240*/  IMAD.MOV.U32 R17, RZ, RZ, R7 ;  /* 0x000000ffff117224 */ /* 0x000fe400078e0007 */
[----:B------:R-:W-:Y:S01]  /*2250*/  IMAD R3, R9, R3, R16 ;  /* 0x0000000309037224 */ /* 0x000fe200078e0210 */
[----:B------:R-:W-:-:S07]  /*2260*/  MOV R16, R4 ;  /* 0x0000000400107202 */ /* 0x000fce0000000f00 */
.L_x_33:
[----:B------:R-:W-:Y:S05]  /*2270*/  BSYNC.RECONVERGENT B0 ;  /* 0x0000000000007941 */ /* 0x000fea0003800200 */
.L_x_31:
[----:B------:R-:W0:Y:S01]  /*2280*/  LDC.64 R10, c[0x0][0x398] ;  /* 0x0000e600ff0a7b82 */ /* 0x000e220000000a00 */
[----:B------:R-:W-:Y:S01]  /*2290*/  IADD3 R5, PT, PT, R6, -0x3, RZ ;  /* 0xfffffffd06057810 */ /* 0x000fe20007ffe0ff */
[----:B------:R-:W1:Y:S06]  /*22a0*/  LDCU.64 UR10, c[0x0][0x380] ;  /* 0x00007000ff0a77ac */ /* 0x000e6c0008000a00 */
[----:B------:R-:W2:Y:S01]  /*22b0*/  LDC.64 R8, c[0x0][0x390] ;  /* 0x0000e400ff087b82 */ /* 0x000ea20000000a00 */
[----:B-----5:R-:W-:-:S07]  /*22c0*/  IMAD.IADD R0, R0, 0x1, R3 ;  /* 0x0000000100007824 */ /* 0x020fce00078e0203 */
        /* <DEDUP_REMOVED lines=10> */
[----:B------:R-:W-:-:S04]  /*2370*/  IADD3 R14, P0, PT, R14, R12, RZ ;  /* 0x0000000c0e0e7210 */ /* 0x000fc80007f1e0ff */
[----:B------:R-:W-:-:S05]  /*2380*/  IADD3.X R15, PT, PT, RZ, R2, RZ, P0, !PT ;  /* 0x00000002ff0f7210 */ /* 0x000fca00007fe4ff */
[----:B----4-:R0:W-:Y:S01]  /*2390*/  STG.E.U8 desc[UR8][R14.64], R21 ;  /* 0x000000150e007986 */ /* 0x0101e2000c101108 */
        /* <DEDUP_REMOVED lines=15> */
[----:B------:R-:W-:-:S05]  /*2490*/  IMAD.HI.U32 R14, R11, R16, RZ ;  /* 0x000000100b0e7227 */ /* 0x000fca00078e00ff */
        /* <DEDUP_REMOVED lines=11> */
.L_x_35:
        /* <DEDUP_REMOVED lines=8> */
.L_x_36:
[----:B------:R-:W-:Y:S05]  /*25d0*/  BSYNC.RECONVERGENT B0 ;  /* 0x0000000000007941 */ /* 0x000fea0003800200 */
.L_x_34:
[----:B------:R-:W0:Y:S01]  /*25e0*/  LDC.64 R10, c[0x0][0x398] ;  /* 0x0000e600ff0a7b82 */ /* 0x000e220000000a00 */
[----:B------:R-:W-:Y:S01]  /*25f0*/  VIADD R6, R6, 0xfffffffc ;  /* 0xfffffffc06067836 */ /* 0x000fe20000000000 */
[----:B------:R-:W1:Y:S06]  /*2600*/  LDCU.64 UR10, c[0x0][0x380] ;  /* 0x00007000ff0a77ac */ /* 0x000e6c0008000a00 */
[----:B------:R-:W2:Y:S01]  /*2610*/  LDC.64 R8, c[0x0][0x390] ;  /* 0x0000e400ff087b82 */ /* 0x000ea20000000a00 */
[----:B0-----:R-:W-:-:S06]  /*2620*/  IMAD.WIDE.U32 R10, R6, 0x4, R10 ;  /* 0x00000004060a7825 */ /* 0x001fcc00078e000a */
[----:B------:R-:W2:Y:S01]  /*2630*/  LDG.E.CONSTANT R11, desc[UR8][R10.64] ;  /* 0x000000080a0b7981 */ /* 0x000ea2000c1e9900 */
[----:B-----5:R-:W-:Y:S02]  /*2640*/  IADD3 R0, PT, PT, R0, R17, RZ ;  /* 0x0000001100007210 */ /* 0x020fe40007ffe0ff */
[----:B------:R-:W0:Y:S02]  /*2650*/  LDC.64 R16, c[0x0][0x388] ;  /* 0x0000e200ff107b82 */ /* 0x000e240000000a00 */
[----:B-1----:R-:W-:-:S04]  /*2660*/  IADD3 R18, P0, PT, R0, UR10, RZ ;  /* 0x0000000a00127c10 */ /* 0x002fc8000ff1e0ff */
[----:B------:R-:W-:-:S06]  /*2670*/  LEA.HI.X.SX32 R19, R0, UR11, 0x1, P0 ;  /* 0x0000000b00137c11 */ /* 0x000fcc00080f0eff */
[----:B------:R-:W3:Y:S01]  /*2680*/  LDG.E.U8.CONSTANT R19, desc[UR8][R18.64] ;  /* 0x0000000812137981 */ /* 0x000ee2000c1e9100 */
[----:B--2---:R-:W-:-:S06]  /*2690*/  IMAD.WIDE R8, R11, 0x4, R8 ;  /* 0x000000040b087825 */ /* 0x004fcc00078e0208 */
[----:B------:R-:W2:Y:S01]  /*26a0*/  LDG.E.CONSTANT R9, desc[UR8][R8.64] ;  /* 0x0000000808097981 */ /* 0x000ea2000c1e9900 */
[----:B0-----:R-:W-:-:S05]  /*26b0*/  IMAD.WIDE R16, R11, 0x4, R16 ;  /* 0x000000040b107825 */ /* 0x001fca00078e0210 */
        /* <DEDUP_REMOVED lines=31> */
.L_x_38:
[----:B------:R-:W-:Y:S01]  /*28b0*/  IMAD.MOV.U32 R4, RZ, RZ, R7 ;  /* 0x000000ffff047224 */ /* 0x000fe200078e0007 */
        /* <DEDUP_REMOVED lines=8> */
.L_x_39:
[----:B------:R-:W-:Y:S05]  /*2940*/  BSYNC.RECONVERGENT B0 ;  /* 0x0000000000007941 */ /* 0x000fea0003800200 */
.L_x_37:
[----:B------:R-:W0:Y:S01]  /*2950*/  LDCU.64 UR10, c[0x0][0x380] ;  /* 0x00007000ff0a77ac */ /* 0x000e220008000a00 */
[----:B-----5:R-:W-:-:S05]  /*2960*/  IMAD.IADD R0, R0, 0x1, R9 ;  /* 0x0000000100007824 */ /* 0x020fca00078e0209 */
[----:B0-----:R-:W-:-:S04]  /*2970*/  IADD3 R4, P0, PT, R0, UR10, RZ ;  /* 0x0000000a00047c10 */ /* 0x001fc8000ff1e0ff */
[----:B------:R-:W-:-:S06]  /*2980*/  LEA.HI.X.SX32 R5, R0, UR11, 0x1, P0 ;  /* 0x0000000b00057c11 */ /* 0x000fcc00080f0eff */
[----:B------:R-:W2:Y:S01]  /*2990*/  LDG.E.U8.CONSTANT R5, desc[UR8][R4.64] ;  /* 0x0000000804057981 */ /* 0x000ea2000c1e9100 */
[----:B------:R-:W-:-:S04]  /*29a0*/  IADD3 R8, P0, PT, R6, R12, RZ ;  /* 0x0000000c06087210 */ /* 0x000fc80007f1e0ff */
[----:B------:R-:W-:-:S05]  /*29b0*/  IADD3.X R9, PT, PT, RZ, R2, RZ, P0, !PT ;  /* 0x00000002ff097210 */ /* 0x000fca00007fe4ff */
[----:B--2---:R0:W-:Y:S04]  /*29c0*/  STG.E.U8 desc[UR8][R8.64], R5 ;  /* 0x0000000508007986 */ /* 0x0041e8000c101108 */
.L_x_27:
[----:B------:R-:W-:-:S09]  /*29d0*/  UISETP.NE.AND UP0, UPT, UR4, URZ, UPT ;  /* 0x000000ff0400728c */ /* 0x000fd2000bf05270 */
[----:B------:R-:W-:Y:S05]  /*29e0*/  BRA.U !UP0, `(.L_x_0) ;  /* 0x0000000908787547 */ /* 0x000fea000b800000 */
[----:B------:R-:W-:-:S09]  /*29f0*/  UISETP.NE.AND UP0, UPT, UR4, 0x1, UPT ;  /* 0x000000010400788c */ /* 0x000fd2000bf05270 */
[----:B------:R-:W-:Y:S05]  /*2a00*/  BRA.U !UP0, `(.L_x_40) ;  /* 0x0000000508b07547 */ /* 0x000fea000b800000 */
[----:B------:R-:W1:Y:S01]  /*2a10*/  LDC.64 R14, c[0x0][0x398] ;  /* 0x0000e600ff0e7b82 */ /* 0x000e620000000a00 */
[----:B------:R-:W-:-:S07]  /*2a20*/  VIADD R0, R6, 0xffffffff ;  /* 0xffffffff06007836 */ /* 0x000fce0000000000 */
[----:B0-----:R-:W0:Y:S08]  /*2a30*/  LDC.64 R8, c[0x0][0x390] ;  /* 0x0000e400ff087b82 */ /* 0x001e300000000a00 */
[----:B----4-:R-:W2:Y:S01]  /*2a40*/  LDC.64 R4, c[0x0][0x388] ;  /* 0x0000e200ff047b82 */ /* 0x010ea20000000a00 */
[----:B-1----:R-:W-:-:S06]  /*2a50*/  IMAD.WIDE.U32 R14, R0, 0x4, R14 ;  /* 0x00000004000e7825 */ /* 0x002fcc00078e000e */
[----:B------:R-:W0:Y:S02]  /*2a60*/  LDG.E.CONSTANT R15, desc[UR8][R14.64] ;  /* 0x000000080e0f7981 */ /* 0x000e24000c1e9900 */
[----:B0-----:R-:W-:-:S06]  /*2a70*/  IMAD.WIDE R8, R15, 0x4, R8 ;  /* 0x000000040f087825 */ /* 0x001fcc00078e0208 */
[----:B------:R-:W3:Y:S01]  /*2a80*/  LDG.E.CONSTANT R9, desc[UR8][R8.64] ;  /* 0x0000000808097981 */ /* 0x000ee2000c1e9900 */
[----:B--2---:R-:W-:-:S06]  /*2a90*/  IMAD.WIDE R4, R15, 0x4, R4 ;  /* 0x000000040f047825 */ /* 0x004fcc00078e0204 */
[----:B------:R3:W5:Y:S01]  /*2aa0*/  LDG.E.CONSTANT R5, desc[UR8][R4.64] ;  /* 0x0000000804057981 */ /* 0x000762000c1e9900 */
[----:B------:R-:W-:Y:S01]  /*2ab0*/  BSSY.RECONVERGENT B0, `(.L_x_41) ;  /* 0x0000022000007945 */ /* 0x000fe20003800200 */
[----:B---3--:R-:W-:-:S04]  /*2ac0*/  SHF.R.S32.HI R4, RZ, 0x1f, R9 ;  /* 0x0000001fff047819 */ /* 0x008fc80000011409 */
[----:B------:R-:W-:-:S04]  /*2ad0*/  LOP3.LUT R3, R11, R4, RZ, 0xfc, !PT ;  /* 0x000000040b037212 */ /* 0x000fc800078efcff */
[----:B------:R-:W-:-:S13]  /*2ae0*/  ISETP.NE.U32.AND P0, PT, R3, RZ, PT ;  /* 0x000000ff0300720c */ /* 0x000fda0003f05070 */
[----:B------:R-:W-:Y:S05]  /*2af0*/  @P0 BRA `(.L_x_42) ;  /* 0x0000000000580947 */ /* 0x000fea0003800000 */
        /* <DEDUP_REMOVED lines=22> */
.L_x_42:
[----:B------:R-:W-:Y:S01]  /*2c60*/  IMAD.MOV.U32 R10, RZ, RZ, R23 ;  /* 0x000000ffff0a7224 */ /* 0x000fe200078e0017 */
[----:B------:R-:W-:-:S07]  /*2c70*/  MOV R3, 0x2c90 ;  /* 0x00002c9000037802 */ /* 0x000fce0000000f00 */
[----:B-----5:R-:W-:Y:S05]  /*2c80*/  CALL.REL.NOINC `($__internal_0_$__cuda_sm20_div_u64) ;  /* 0x0000000400e87944 */ /* 0x020fea0003c00000 */
[----:B------:R-:W-:Y:S01]  /*2c90*/  IADD3 R16, PT, PT, -R4, RZ, RZ ;  /* 0x000000ff04107210 */ /* 0x000fe20007ffe1ff */
[----:B------:R-:W-:Y:S01]  /*2ca0*/  IMAD.MOV.U32 R14, RZ, RZ, R4 ;  /* 0x000000ffff0e7224 */ /* 0x000fe200078e0004 */
[----:B------:R-:W-:-:S03]  /*2cb0*/  MOV R15, R7 ;  /* 0x00000007000f7202 */ /* 0x000fc60000000f00 */
[----:B------:R-:W-:-:S07]  /*2cc0*/  IMAD R16, R9, R16, R23 ;  /* 0x0000001009107224 */ /* 0x000fce00078e0217 */
.L_x_43:
[----:B------:R-:W-:Y:S05]  /*2cd0*/  BSYNC.RECONVERGENT B0 ;  /* 0x0000000000007941 */ /* 0x000fea0003800200 */
.L_x_41:
[----:B------:R-:W0:Y:S01]  /*2ce0*/  LDC.64 R10, c[0x0][0x398] ;  /* 0x0000e600ff0a7b82 */ /* 0x000e220000000a00 */
[----:B------:R-:W-:Y:S01]  /*2cf0*/  VIADD R6, R6, 0xfffffffe ;  /* 0xfffffffe06067836 */ /* 0x000fe20000000000 */
[----:B------:R-:W1:Y:S06]  /*2d00*/  LDCU.64 UR10, c[0x0][0x380] ;  /* 0x00007000ff0a77ac */ /* 0x000e6c0008000a00 */
[----:B------:R-:W2:Y:S01]  /*2d10*/  LDC.64 R8, c[0x0][0x390] ;  /* 0x0000e400ff087b82 */ /* 0x000ea20000000a00 */
[----:B0-----:R-:W-:-:S06]  /*2d20*/  IMAD.WIDE.U32 R10, R6, 0x4, R10 ;  /* 0x00000004060a7825 */ /* 0x001fcc00078e000a */
[----:B------:R-:W2:Y:S01]  /*2d30*/  LDG.E.CONSTANT R11, desc[UR8][R10.64] ;  /* 0x000000080a0b7981 */ /* 0x000ea2000c1e9900 */
[----:B-----5:R-:W-:-:S04]  /*2d40*/  IADD3 R5, PT, PT, R5, R16, RZ ;  /* 0x0000001005057210 */ /* 0x020fc80007ffe0ff */
[----:B-1----:R-:W-:-:S04]  /*2d50*/  IADD3 R16, P0, PT, R5, UR10, RZ ;  /* 0x0000000a05107c10 */ /* 0x002fc8000ff1e0ff */
[----:B------:R-:W-:Y:S02]  /*2d60*/  LEA.HI.X.SX32 R17, R5, UR11, 0x1, P0 ;  /* 0x0000000b05117c11 */ /* 0x000fe400080f0eff */
[----:B------:R-:W0:Y:S04]  /*2d70*/  LDC.64 R4, c[0x0][0x388] ;  /* 0x0000e200ff047b82 */ /* 0x000e280000000a00 */
[----:B------:R-:W3:Y:S01]  /*2d80*/  LDG.E.U8.CONSTANT R17, desc[UR8][R16.64] ;  /* 0x0000000810117981 */ /* 0x000ee2000c1e9100 */
[----:B--2---:R-:W-:-:S06]  /*2d90*/  IMAD.WIDE R8, R11, 0x4, R8 ;  /* 0x000000040b087825 */ /* 0x004fcc00078e0208 */
[----:B------:R-:W2:Y:S01]  /*2da0*/  LDG.E.CONSTANT R9, desc[UR8][R8.64] ;  /* 0x0000000808097981 */ /* 0x000ea2000c1e9900 */
[----:B0-----:R-:W-:-:S06]  /*2db0*/  IMAD.WIDE R4, R11, 0x4, R4 ;  /* 0x000000040b047825 */ /* 0x001fcc00078e0204 */
        /* <DEDUP_REMOVED lines=11> */
[----:B------:R-:W-:-:S06]  /*2e70*/  ISETP.NE.U32.AND P2, PT, R9, RZ, PT ;  /* 0x000000ff0900720c */ /* 0x000fcc0003f45070 */
[----:B0-----:R-:W0:Y:S02]  /*2e80*/  MUFU.RCP R0, R0 ;  /* 0x0000000000007308 */ /* 0x001e240000001000 */
[----:B0-----:R-:W-:-:S06]  /*2e90*/  IADD3 R10, PT, PT, R0, 0xffffffe, RZ ;  /* 0x0ffffffe000a7810 */ /* 0x001fcc0007ffe0ff */
[----:B------:R0:W1:Y:S02]  /*2ea0*/  F2I.FTZ.U32.TRUNC.NTZ R11, R10 ;  /* 0x0000000a000b7305 */ /* 0x000064000021f000 */
[----:B0-----:R-:W-:Y:S02]  /*2eb0*/  HFMA2 R10, -RZ, RZ, 0, 0 ;  /* 0x00000000ff0a7431 */ /* 0x001fe400000001ff */
[----:B-1----:R-:W-:-:S04]  /*2ec0*/  IMAD R3, R3, R11, RZ ;  /* 0x0000000b03037224 */ /* 0x002fc800078e02ff */
[----:B------:R-:W-:-:S06]  /*2ed0*/  IMAD.HI.U32 R11, R11, R3, R10 ;  /* 0x000000030b0b7227 */ /* 0x000fcc00078e000a */
[----:B------:R-:W-:Y:S01]  /*2ee0*/  IMAD.HI.U32 R23, R11, R14, RZ ;  /* 0x0000000e0b177227 */ /* 0x000fe200078e00ff */
[----:B------:R-:W-:-:S03]  /*2ef0*/  MOV R11, RZ ;  /* 0x000000ff000b7202 */ /* 0x000fc60000000f00 */
        /* <DEDUP_REMOVED lines=11> */
.L_x_45:
        /* <DEDUP_REMOVED lines=9> */
.L_x_46:
[----:B------:R-:W-:Y:S05]  /*3040*/  BSYNC.RECONVERGENT B0 ;  /* 0x0000000000007941 */ /* 0x000fea0003800200 */
.L_x_44:
        /* <DEDUP_REMOVED lines=8> */
.L_x_40:
[----:B------:R-:W2:Y:S02]  /*30d0*/  LDCU UR5, c[0x0][0x3a8] ;  /* 0x00007500ff0577ac */ /* 0x000ea40008000800 */
[----:B--2---:R-:W-:-:S04]  /*30e0*/  ULOP3.LUT UR5, UR5, 0x1, URZ, 0xc0, !UPT ;  /* 0x0000000105057892 */ /* 0x004fc8000f8ec0ff */
[----:B------:R-:W-:-:S09]  /*30f0*/  UISETP.NE.U32.AND UP0, UPT, UR5, 0x1, UPT ;  /* 0x000000010500788c */ /* 0x000fd2000bf05070 */
[----:B------:R-:W-:Y:S05]  /*3100*/  BRA.U UP0, `(.L_x_0) ;  /* 0x0000000100b07547 */ /* 0x000fea000b800000 */
[----:B01--4-:R-:W0:Y:S01]  /*3110*/  LDC.64 R4, c[0x0][0x398] ;  /* 0x0000e600ff047b82 */ /* 0x013e220000000a00 */
[----:B------:R-:W-:-:S07]  /*3120*/  VIADD R3, R6, 0xffffffff ;  /* 0xffffffff06037836 */ /* 0x000fce0000000000 */
[----:B------:R-:W1:Y:S08]  /*3130*/  LDC.64 R8, c[0x0][0x390] ;  /* 0x0000e400ff087b82 */ /* 0x000e700000000a00 */
[----:B------:R-:W2:Y:S01]  /*3140*/  LDC.64 R14, c[0x0][0x388] ;  /* 0x0000e200ff0e7b82 */ /* 0x000ea20000000a00 */
[----:B0-----:R-:W-:-:S06]  /*3150*/  IMAD.WIDE.U32 R6, R3, 0x4, R4 ;  /* 0x0000000403067825 */ /* 0x001fcc00078e0004 */
[----:B------:R-:W1:Y:S02]  /*3160*/  LDG.E.CONSTANT R7, desc[UR8][R6.64] ;  /* 0x0000000806077981 */ /* 0x000e64000c1e9900 */
[----:B-1----:R-:W-:-:S05]  /*3170*/  IMAD.WIDE R8, R7, 0x4, R8 ;  /* 0x0000000407087825 */ /* 0x002fca00078e0208 */
        /* <DEDUP_REMOVED lines=21> */
[----:B------:R-:W-:-:S04]  /*32d0*/  @P0 IADD3 R23, PT, PT, -R0, R23, RZ ;  /* 0x0000001700170210 */ /* 0x000fc80007ffe1ff */
[----:B------:R-:W-:-:S13]  /*32e0*/  ISETP.GE.U32.AND P0, PT, R23, R0, PT ;  /* 0x000000001700720c */ /* 0x000fda0003f06070 */
[----:B------:R-:W-:Y:S01]  /*32f0*/  @P0 IMAD.IADD R23, R23, 0x1, -R0 ;  /* 0x0000000117170824 */ /* 0x000fe200078e0a00 */
[----:B------:R-:W-:Y:S01]  /*3300*/  @!P1 LOP3.LUT R23, RZ, R0, RZ, 0x33, !PT ;  /* 0x00000000ff179212 */ /* 0x000fe200078e33ff */
[----:B------:R-:W-:Y:S06]  /*3310*/  BRA `(.L_x_49) ;  /* 0x0000000000087947 */ /* 0x000fec0003800000 */
.L_x_48:
[----:B------:R-:W-:-:S07]  /*3320*/  MOV R6, 0x3340 ;  /* 0x0000334000067802 */ /* 0x000fce0000000f00 */
[----:B-----5:R-:W-:Y:S05]  /*3330*/  CALL.REL.NOINC `($__internal_1_$__cuda_sm20_rem_u64) ;  /* 0x0000000400547944 */ /* 0x020fea0003c00000 */
.L_x_49:
[----:B------:R-:W-:Y:S05]  /*3340*/  BSYNC.RECONVERGENT B0 ;  /* 0x0000000000007941 */ /* 0x000fea0003800200 */
.L_x_47:
[----:B------:R-:W0:Y:S01]  /*3350*/  LDCU.64 UR10, c[0x0][0x380] ;  /* 0x00007000ff0a77ac */ /* 0x000e220008000a00 */
[----:B-----5:R-:W-:-:S04]  /*3360*/  IADD3 R23, PT, PT, R4, R23, RZ ;  /* 0x0000001704177210 */ /* 0x020fc80007ffe0ff */
[----:B0-----:R-:W-:-:S04]  /*3370*/  IADD3 R4, P0, PT, R23, UR10, RZ ;  /* 0x0000000a17047c10 */ /* 0x001fc8000ff1e0ff */
[----:B------:R-:W-:-:S06]  /*3380*/  LEA.HI.X.SX32 R5, R23, UR11, 0x1, P0 ;  /* 0x0000000b17057c11 */ /* 0x000fcc00080f0eff */
[----:B------:R-:W2:Y:S01]  /*3390*/  LDG.E.U8.CONSTANT R5, desc[UR8][R4.64] ;  /* 0x0000000804057981 */ /* 0x000ea2000c1e9100 */
[----:B------:R-:W-:-:S05]  /*33a0*/  IADD3 R6, P0, PT, R3, R12, RZ ;  /* 0x0000000c03067210 */ /* 0x000fca0007f1e0ff */
[----:B------:R-:W-:-:S05]  /*33b0*/  IMAD.X R7, RZ, RZ, R2, P0 ;  /* 0x000000ffff077224 */ /* 0x000fca00000e0602 */
[----:B--2---:R2:W-:Y:S03]  /*33c0*/  STG.E.U8 desc[UR8][R6.64], R5 ;  /* 0x0000000506007986 */ /* 0x0045e6000c101108 */
.L_x_0:
[----:B------:R-:W3:Y:S01]  /*33d0*/  LDC R3, c[0x0][0x3a8] ;  /* 0x0000ea00ff037b82 */ /* 0x000ee20000000800 */
[----:B--2---:R-:W-:Y:S02]  /*33e0*/  MOV R6, 0xa ;  /* 0x0000000a00067802 */ /* 0x004fe40000000f00 */
[----:B---3--:R-:W-:-:S04]  /*33f0*/  IADD3 R12, P0, PT, R12, R3, RZ ;  /* 0x000000030c0c7210 */ /* 0x008fc80007f1e0ff */
[----:B------:R-:W-:-:S05]  /*3400*/  LEA.HI.X.SX32 R13, R3, R2, 0x1, P0 ;  /* 0x00000002030d7211 */ /* 0x000fca00000f0eff */
[----:B------:R-:W-:Y:S01]  /*3410*/  STG.E.U8 desc[UR8][R12.64], R6 ;  /* 0x000000060c007986 */ /* 0x000fe2000c101108 */
[----:B------:R-:W-:Y:S05]  /*3420*/  EXIT ;  /* 0x000000000000794d */ /* 0x000fea0003800000 */
        .weak           $__internal_0_$__cuda_sm20_div_u64
        .type           $__internal_0_$__cuda_sm20_div_u64,@function
        .size           $__internal_0_$__cuda_sm20_div_u64,($__internal_1_$__cuda_sm20_rem_u64 - $__internal_0_$__cuda_sm20_div_u64)
$__internal_0_$__cuda_sm20_div_u64:
[----:B------:R-:W-:Y:S01]  /*3430*/  IMAD.MOV.U32 R20, RZ, RZ, R9 ;  /* 0x000000ffff147224 */ /* 0x000fe200078e0009 */
[----:B------:R-:W-:-:S04]  /*3440*/  MOV R21, R4 ;  /* 0x0000000400157202 */ /* 0x000fc80000000f00 */
[----:B------:R-:W0:Y:S08]  /*3450*/  I2F.U64.RP R7, R20 ;  /* 0x0000001400077312 */ /* 0x000e300000309000 */
[----:B0-----:R-:W0:Y:S02]  /*3460*/  MUFU.RCP R7, R7 ;  /* 0x0000000700077308 */ /* 0x001e240000001000 */
[----:B0-----:R-:W-:-:S06]  /*3470*/  VIADD R7, R7, 0x1ffffffe ;  /* 0x1ffffffe07077836 */ /* 0x001fcc0000000000 */
[----:B------:R-:W0:Y:S02]  /*3480*/  F2I.U64.TRUNC R30, R7 ;  /* 0x00000007001e7311 */ /* 0x000e24000020d800 */
[----:B0-----:R-:W-:-:S04]  /*3490*/  IMAD.WIDE.U32 R20, R30, R9, RZ ;  /* 0x000000091e147225 */ /* 0x001fc800078e00ff */
[C---:B------:R-:W-:Y:S01]  /*34a0*/  IMAD R8, R30.reuse, R4, R21 ;  /* 0x000000041e087224 */ /* 0x040fe200078e0215 */
[----:B------:R-:W-:Y:S01]  /*34b0*/  IADD3 R20, P0, PT, RZ, -R20, RZ ;  /* 0x80000014ff147210 */ /* 0x000fe20007f1e0ff */
[----:B------:R-:W-:Y:S02]  /*34c0*/  IMAD.MOV.U32 R29, RZ, RZ, R30 ;  /* 0x000000ffff1d7224 */ /* 0x000fe400078e001e */
[----:B------:R-:W-:Y:S02]  /*34d0*/  IMAD R8, R31, R9, R8 ;  /* 0x000000091f087224 */ /* 0x000fe400078e0208 */
[----:B------:R-:W-:-:S03]  /*34e0*/  IMAD.HI.U32 R28, R30, R20, RZ ;  /* 0x000000141e1c7227 */ /* 0x000fc600078e00ff */
[----:B------:R-:W-:-:S05]  /*34f0*/  IADD3.X R8, PT, PT, RZ, ~R8, RZ, P0, !PT ;  /* 0x80000008ff087210 */ /* 0x000fca00007fe4ff */
[----:B------:R-:W-:-:S04]  /*3500*/  IMAD.WIDE.U32 R28, P0, R30, R8, R28 ;  /* 0x000000081e1c7225 */ /* 0x000fc8000780001c */
[C---:B------:R-:W-:Y:S02]  /*3510*/  IMAD R7, R31.reuse, R8, RZ ;  /* 0x000000081f077224 */ /* 0x040fe400078e02ff */
[----:B------:R-:W-:-:S04]  /*3520*/  IMAD.HI.U32 R20, P1, R31, R20, R28 ;  /* 0x000000141f147227 */ /* 0x000fc8000782001c */
[----:B------:R-:W-:Y:S01]  /*3530*/  IMAD.HI.U32 R8, R31, R8, RZ ;  /* 0x000000081f087227 */ /* 0x000fe200078e00ff */
[----:B------:R-:W-:-:S04]  /*3540*/  IADD3 R29, P2, PT, R7, R20, RZ ;  /* 0x00000014071d7210 */ /* 0x000fc80007f5e0ff */
[----:B------:R-:W-:Y:S01]  /*3550*/  IADD3.X R7, PT, PT, R8, R31, RZ, P0, !PT ;  /* 0x0000001f08077210 */ /* 0x000fe200007fe4ff */
[----:B------:R-:W-:-:S03]  /*3560*/  IMAD.WIDE.U32 R20, R29, R9, RZ ;  /* 0x000000091d147225 */ /* 0x000fc600078e00ff */
[----:B------:R-:W-:Y:S01]  /*3570*/  IADD3.X R7, PT, PT, RZ, RZ, R7, P2, P1 ;  /* 0x000000ffff077210 */ /* 0x000fe200017e2407 */
[----:B------:R-:W-:Y:S01]  /*3580*/  IMAD R21, R29, R4, R21 ;  /* 0x000000041d157224 */ /* 0x000fe200078e0215 */
[----:B------:R-:W-:-:S03]  /*3590*/  IADD3 R8, P0, PT, RZ, -R20, RZ ;  /* 0x80000014ff087210 */ /* 0x000fc60007f1e0ff */
[----:B------:R-:W-:Y:S02]  /*35a0*/  IMAD R21, R7, R9, R21 ;  /* 0x0000000907157224 */ /* 0x000fe400078e0215 */
[----:B------:R-:W-:-:S04]  /*35b0*/  IMAD.HI.U32 R28, R29, R8, RZ ;  /* 0x000000081d1c7227 */ /* 0x000fc800078e00ff */
[----:B------:R-:W-:-:S04]  /*35c0*/  IMAD.X R21, RZ, RZ, ~R21, P0 ;  /* 0x000000ffff157224 */ /* 0x000fc800000e0e15 */
[----:B------:R-:W-:-:S04]  /*35d0*/  IMAD.WIDE.U32 R28, P0, R29, R21, R28 ;  /* 0x000000151d1c7225 */ /* 0x000fc8000780001c */
[C---:B------:R-:W-:Y:S02]  /*35e0*/  IMAD R20, R7.reuse, R21, RZ ;  /* 0x0000001507147224 */ /* 0x040fe400078e02ff */
[----:B------:R-:W-:-:S04]  /*35f0*/  IMAD.HI.U32 R8, P1, R7, R8, R28 ;  /* 0x0000000807087227 */ /* 0x000fc8000782001c */
[----:B------:R-:W-:Y:S01]  /*3600*/  IMAD.HI.U32 R21, R7, R21, RZ ;  /* 0x0000001507157227 */ /* 0x000fe200078e00ff */
[----:B------:R-:W-:-:S03]  /*3610*/  IADD3 R20, P2, PT, R20, R8, RZ ;  /* 0x0000000814147210 */ /* 0x000fc60007f5e0ff */
[----:B------:R-:W-:Y:S01]  /*3620*/  IMAD.MOV.U32 R29, RZ, RZ, RZ ;  /* 0x000000ffff1d7224 */ /* 0x000fe200078e00ff */
[----:B------:R-:W-:Y:S01]  /*3630*/  IADD3.X R8, PT, PT, R21, R7, RZ, P0, !PT ;  /* 0x0000000715087210 */ /* 0x000fe200007fe4ff */
[----:B------:R-:W-:-:S03]  /*3640*/  IMAD.HI.U32 R28, R20, R10, RZ ;  /* 0x0000000a141c7227 */ /* 0x000fc600078e00ff */
[----:B------:R-:W-:Y:S01]  /*3650*/  IADD3.X R8, PT, PT, RZ, RZ, R8, P2, P1 ;  /* 0x000000ffff087210 */ /* 0x000fe200017e2408 */
[----:B------:R-:W-:-:S04]  /*3660*/  IMAD.WIDE.U32 R20, R20, R11, R28 ;  /* 0x0000000b14147225 */ /* 0x000fc800078e001c */
[C---:B------:R-:W-:Y:S02]  /*3670*/  IMAD R7, R8.reuse, R11, RZ ;  /* 0x0000000b08077224 */ /* 0x040fe400078e02ff */
[----:B------:R-:W-:-:S04]  /*3680*/  IMAD.HI.U32 R20, P0, R8, R10, R20 ;  /* 0x0000000a08147227 */ /* 0x000fc80007800014 */
[----:B------:R-:W-:Y:S01]  /*3690*/  IMAD.HI.U32 R8, R8, R11, RZ ;  /* 0x0000000b08087227 */ /* 0x000fe200078e00ff */
[----:B------:R-:W-:-:S04]  /*36a0*/  IADD3 R7, P1, PT, R7, R20, RZ ;  /* 0x0000001407077210 */ /* 0x000fc80007f3e0ff */
[----:B------:R-:W-:Y:S01]  /*36b0*/  IADD3.X R8, PT, PT, R8, RZ, RZ, P0, !PT ;  /* 0x000000ff08087210 */ /* 0x000fe200007fe4ff */
[----:B------:R-:W-:-:S04]  /*36c0*/  IMAD.WIDE.U32 R20, R7, R9, RZ ;  /* 0x0000000907147225 */ /* 0x000fc800078e00ff */
[----:B------:R-:W-:Y:S01]  /*36d0*/  IMAD.X R8, RZ, RZ, R8, P1 ;  /* 0x000000ffff087224 */ /* 0x000fe200008e0608 */
[----:B------:R-:W-:Y:S01]  /*36e0*/  IADD3 R20, P1, PT, -R20, R10, RZ ;  /* 0x0000000a14147210 */ /* 0x000fe20007f3e1ff */
[----:B------:R-:W-:-:S03]  /*36f0*/  IMAD R21, R7, R4, R21 ;  /* 0x0000000407157224 */ /* 0x000fc600078e0215 */
[-C--:B------:R-:W-:Y:S01]  /*3700*/  ISETP.GE.U32.AND P0, PT, R20, R9.reuse, PT ;  /* 0x000000091400720c */ /* 0x080fe20003f06070 */
[----:B------:R-:W-:-:S05]  /*3710*/  IMAD R10, R8, R9, R21 ;  /* 0x00000009080a7224 */ /* 0x000fca00078e0215 */
[----:B------:R-:W-:Y:S02]  /*3720*/  IADD3.X R10, PT, PT, ~R10, R11, RZ, P1, !PT ;  /* 0x0000000b0a0a7210 */ /* 0x000fe40000ffe5ff */
[----:B------:R-:W-:Y:S02]  /*3730*/  IADD3 R21, P1, PT, -R9, R20, RZ ;  /* 0x0000001409157210 */ /* 0x000fe40007f3e1ff */
[C---:B------:R-:W-:Y:S02]  /*3740*/  ISETP.GE.U32.AND.EX P0, PT, R10.reuse, R4, PT, P0 ;  /* 0x000000040a00720c */ /* 0x040fe40003f06100 */
[----:B------:R-:W-:Y:S02]  /*3750*/  IADD3 R11, P2, PT, R7, 0x1, RZ ;  /* 0x00000001070b7810 */ /* 0x000fe40007f5e0ff */
[----:B------:R-:W-:Y:S01]  /*3760*/  SEL R20, R21, R20, P0 ;  /* 0x0000001415147207 */ /* 0x000fe20000000000 */
[----:B------:R-:W-:Y:S01]  /*3770*/  IMAD.X R21, R10, 0x1, ~R4, P1 ;  /* 0x000000010a157824 */ /* 0x000fe200008e0e04 */
[----:B------:R-:W-:-:S02]  /*3780*/  IADD3.X R22, PT, PT, RZ, R8, RZ, P2, !PT ;  /* 0x00000008ff167210 */ /* 0x000fc400017fe4ff */
[----:B------:R-:W-:Y:S02]  /*3790*/  SEL R11, R11, R7, P0 ;  /* 0x000000070b0b7207 */ /* 0x000fe40000000000 */
[----:B------:R-:W-:Y:S02]  /*37a0*/  SEL R21, R21, R10, P0 ;  /* 0x0000000a15157207 */ /* 0x000fe40000000000 */
[----:B------:R-:W-:Y:S02]  /*37b0*/  SEL R22, R22, R8, P0 ;  /* 0x0000000816167207 */ /* 0x000fe40000000000 */
[----:B------:R-:W-:Y:S02]  /*37c0*/  ISETP.GE.U32.AND P0, PT, R20, R9, PT ;  /* 0x000000091400720c */ /* 0x000fe40003f06070 */
[----:B------:R-:W-:Y:S02]  /*37d0*/  IADD3 R7, P2, PT, R11, 0x1, RZ ;  /* 0x000000010b077810 */ /* 0x000fe40007f5e0ff */
[----:B------:R-:W-:-:S02]  /*37e0*/  ISETP.GE.U32.AND.EX P0, PT, R21, R4, PT, P0 ;  /* 0x000000041500720c */ /* 0x000fc40003f06100 */
[----:B------:R-:W-:Y:S01]  /*37f0*/  ISETP.NE.U32.AND P1, PT, R9, RZ, PT ;  /* 0x000000ff0900720c */ /* 0x000fe20003f25070 */
[----:B------:R-:W-:Y:S01]  /*3800*/  IMAD.X R8, RZ, RZ, R22, P2 ;  /* 0x000000ffff087224 */ /* 0x000fe200010e0616 */
[----:B------:R-:W-:Y:S01]  /*3810*/  SEL R7, R7, R11, P0 ;  /* 0x0000000b07077207 */ /* 0x000fe20000000000 */
[----:B------:R-:W-:Y:S01]  /*3820*/  IMAD.MOV.U32 R11, RZ, RZ, 0x0 ;  /* 0x00000000ff0b7424 */ /* 0x000fe200078e00ff */
[----:B------:R-:W-:Y:S02]  /*3830*/  MOV R10, R3 ;  /* 0x00000003000a7202 */ /* 0x000fe40000000f00 */
[----:B------:R-:W-:Y:S02]  /*3840*/  ISETP.NE.AND.EX P1, PT, R4, RZ, PT, P1 ;  /* 0x000000ff0400720c */ /* 0x000fe40003f25310 */
[----:B------:R-:W-:Y:S02]  /*3850*/  SEL R8, R8, R22, P0 ;  /* 0x0000001608087207 */ /* 0x000fe40000000000 */
[----:B------:R-:W-:-:S02]  /*3860*/  SEL R4, R7, 0xffffffff, P1 ;  /* 0xffffffff07047807 */ /* 0x000fc40000800000 */
[----:B------:R-:W-:Y:S01]  /*3870*/  SEL R7, R8, 0xffffffff, P1 ;  /* 0xffffffff08077807 */ /* 0x000fe20000800000 */
[----:B------:R-:W-:Y:S06]  /*3880*/  RET.REL.NODEC R10 `(generate_words_kernel) ;  /* 0xffffffc40adc7950 */ /* 0x000fec0003c3ffff */
        .weak           $__internal_1_$__cuda_sm20_rem_u64
        .type           $__internal_1_$__cuda_sm20_rem_u64,@function
        .size           $__internal_1_$__cuda_sm20_rem_u64,(.L_x_53 - $__internal_1_$__cuda_sm20_rem_u64)
$__internal_1_$__cuda_sm20_rem_u64:
[----:B------:R-:W-:Y:S01]  /*3890*/  MOV R16, R0 ;  /* 0x0000000000107202 */ /* 0x000fe20000000f00 */
[----:B------:R-:W-:-:S04]  /*38a0*/  IMAD.MOV.U32 R17, RZ, RZ, R5 ;  /* 0x000000ffff117224 */ /* 0x000fc800078e0005 */
[----:B------:R-:W0:Y:S08]  /*38b0*/  I2F.U64.RP R7, R16 ;  /* 0x0000001000077312 */ /* 0x000e300000309000 */
[----:B0-----:R-:W0:Y:S02]  /*38c0*/  MUFU.RCP R7, R7 ;  /* 0x0000000700077308 */ /* 0x001e240000001000 */
[----:B0-----:R-:W-:-:S06]  /*38d0*/  IADD3 R8, PT, PT, R7, 0x1ffffffe, RZ ;  /* 0x1ffffffe07087810 */ /* 0x001fcc0007ffe0ff */
[----:B------:R-:W0:Y:S02]  /*38e0*/  F2I.U64.TRUNC R8, R8 ;  /* 0x0000000800087311 */ /* 0x000e24000020d800 */
[----:B0-----:R-:W-:-:S04]  /*38f0*/  IMAD.WIDE.U32 R14, R8, R0, RZ ;  /* 0x00000000080e7225 */ /* 0x001fc800078e00ff */
[----:B------:R-:W-:Y:S01]  /*3900*/  IMAD R15, R8, R5, R15 ;  /* 0x00000005080f7224 */ /* 0x000fe200078e020f */
[----:B------:R-:W-:-:S03]  /*3910*/  IADD3 R19, P0, PT, RZ, -R14, RZ ;  /* 0x8000000eff137210 */ /* 0x000fc60007f1e0ff */
[----:B------:R-:W-:Y:S02]  /*3920*/  IMAD R15, R9, R0, R15 ;  /* 0x00000000090f7224 */ /* 0x000fe400078e020f */
[----:B------:R-:W-:-:S04]  /*3930*/  IMAD.HI.U32 R14, R8, R19, RZ ;  /* 0x00000013080e7227 */ /* 0x000fc800078e00ff */
[----:B------:R-:W-:Y:S01]  /*3940*/  IMAD.X R21, RZ, RZ, ~R15, P0 ;  /* 0x000000ffff157224 */ /* 0x000fe200000e0e0f */
[----:B------:R-:W-:-:S03]  /*3950*/  MOV R15, R8 ;  /* 0x00000008000f7202 */ /* 0x000fc60000000f00 */
[-C--:B------:R-:W-:Y:S02]  /*3960*/  IMAD R17, R9, R21.reuse, RZ ;  /* 0x0000001509117224 */ /* 0x080fe400078e02ff */
[----:B------:R-:W-:-:S04]  /*3970*/  IMAD.WIDE.U32 R14, P0, R8, R21, R14 ;  /* 0x00000015080e7225 */ /* 0x000fc8000780000e */
[----:B------:R-:W-:-:S04]  /*3980*/  IMAD.HI.U32 R7, R9, R21, RZ ;  /* 0x0000001509077227 */ /* 0x000fc800078e00ff */
[----:B------:R-:W-:-:S04]  /*3990*/  IMAD.HI.U32 R14, P1, R9, R19, R14 ;  /* 0x00000013090e7227 */ /* 0x000fc8000782000e */
[----:B------:R-:W-:Y:S01]  /*39a0*/  IMAD.X R7, R7, 0x1, R9, P0 ;  /* 0x0000000107077824 */ /* 0x000fe200000e0609 */
[----:B------:R-:W-:-:S04]  /*39b0*/  IADD3 R15, P2, PT, R17, R14, RZ ;  /* 0x0000000e110f7210 */ /* 0x000fc80007f5e0ff */
[----:B------:R-:W-:Y:S01]  /*39c0*/  IADD3.X R7, PT, PT, RZ, RZ, R7, P2, P1 ;  /* 0x000000ffff077210 */ /* 0x000fe200017e2407 */
[----:B------:R-:W-:-:S04]  /*39d0*/  IMAD.WIDE.U32 R8, R15, R0, RZ ;  /* 0x000000000f087225 */ /* 0x000fc800078e00ff */
[----:B------:R-:W-:Y:S01]  /*39e0*/  IMAD R9, R15, R5, R9 ;  /* 0x000000050f097224 */ /* 0x000fe200078e0209 */
[----:B------:R-:W-:-:S03]  /*39f0*/  IADD3 R17, P0, PT, RZ, -R8, RZ ;  /* 0x80000008ff117210 */ /* 0x000fc60007f1e0ff */
[----:B------:R-:W-:Y:S02]  /*3a00*/  IMAD R9, R7, R0, R9 ;  /* 0x0000000007097224 */ /* 0x000fe400078e0209 */
[----:B------:R-:W-:-:S03]  /*3a10*/  IMAD.HI.U32 R14, R15, R17, RZ ;  /* 0x000000110f0e7227 */ /* 0x000fc600078e00ff */
[----:B------:R-:W-:-:S05]  /*3a20*/  IADD3.X R8, PT, PT, RZ, ~R9, RZ, P0, !PT ;  /* 0x80000009ff087210 */ /* 0x000fca00007fe4ff */
[----:B------:R-:W-:-:S04]  /*3a30*/  IMAD.WIDE.U32 R14, P0, R15, R8, R14 ;  /* 0x000000080f0e7225 */ /* 0x000fc8000780000e */
[C---:B------:R-:W-:Y:S02]  /*3a40*/  IMAD R9, R7.reuse, R8, RZ ;  /* 0x0000000807097224 */ /* 0x040fe400078e02ff */
[----:B------:R-:W-:-:S04]  /*3a50*/  IMAD.HI.U32 R10, P1, R7, R17, R14 ;  /* 0x00000011070a7227 */ /* 0x000fc8000782000e */
[----:B------:R-:W-:Y:S01]  /*3a60*/  IMAD.HI.U32 R8, R7, R8, RZ ;  /* 0x0000000807087227 */ /* 0x000fe200078e00ff */
[----:B------:R-:W-:-:S03]  /*3a70*/  IADD3 R10, P2, PT, R9, R10, RZ ;  /* 0x0000000a090a7210 */ /* 0x000fc60007f5e0ff */
[----:B------:R-:W-:Y:S02]  /*3a80*/  HFMA2 R9, -RZ, RZ, 0, 0 ;  /* 0x00000000ff097431 */ /* 0x000fe400000001ff */
[----:B------:R-:W-:Y:S02]  /*3a90*/  IMAD.X R7, R8, 0x1, R7, P0 ;  /* 0x0000000108077824 */ /* 0x000fe400000e0607 */
[----:B------:R-:W-:-:S03]  /*3aa0*/  IMAD.HI.U32 R8, R10, R23, RZ ;  /* 0x000000170a087227 */ /* 0x000fc600078e00ff */
[----:B------:R-:W-:Y:S01]  /*3ab0*/  IADD3.X R14, PT, PT, RZ, RZ, R7, P2, P1 ;  /* 0x000000ffff0e7210 */ /* 0x000fe200017e2407 */
[----:B------:R-:W-:-:S04]  /*3ac0*/  IMAD.WIDE.U32 R8, R10, R11, R8 ;  /* 0x0000000b0a087225 */ /* 0x000fc800078e0008 */
[C---:B------:R-:W-:Y:S02]  /*3ad0*/  IMAD R15, R14.reuse, R11, RZ ;  /* 0x0000000b0e0f7224 */ /* 0x040fe400078e02ff */
[----:B------:R-:W-:-:S04]  /*3ae0*/  IMAD.HI.U32 R8, P0, R14, R23, R8 ;  /* 0x000000170e087227 */ /* 0x000fc80007800008 */
[----:B------:R-:W-:Y:S01]  /*3af0*/  IMAD.HI.U32 R7, R14, R11, RZ ;  /* 0x0000000b0e077227 */ /* 0x000fe200078e00ff */
[----:B------:R-:W-:-:S03]  /*3b00*/  IADD3 R15, P1, PT, R15, R8, RZ ;  /* 0x000000080f0f7210 */ /* 0x000fc60007f3e0ff */
[----:B------:R-:W-:Y:S02]  /*3b10*/  IMAD.X R7, RZ, RZ, R7, P0 ;  /* 0x000000ffff077224 */ /* 0x000fe400000e0607 */
[----:B------:R-:W-:-:S03]  /*3b20*/  IMAD.WIDE.U32 R8, R15, R0, RZ ;  /* 0x000000000f087225 */ /* 0x000fc600078e00ff */
[----:B------:R-:W-:Y:S01]  /*3b30*/  IADD3.X R7, PT, PT, RZ, R7, RZ, P1, !PT ;  /* 0x00000007ff077210 */ /* 0x000fe20000ffe4ff */
[----:B------:R-:W-:Y:S01]  /*3b40*/  IMAD R15, R15, R5, R9 ;  /* 0x000000050f0f7224 */ /* 0x000fe200078e0209 */
[----:B------:R-:W-:-:S03]  /*3b50*/  IADD3 R9, P1, PT, -R8, R23, RZ ;  /* 0x0000001708097210 */ /* 0x000fc60007f3e1ff */
[-C--:B------:R-:W-:Y:S01]  /*3b60*/  IMAD R8, R7, R0.reuse, R15 ;  /* 0x0000000007087224 */ /* 0x080fe200078e020f */
[----:B------:R-:W-:-:S03]  /*3b70*/  ISETP.GE.U32.AND P0, PT, R9, R0, PT ;  /* 0x000000000900720c */ /* 0x000fc60003f06070 */
[----:B------:R-:W-:Y:S01]  /*3b80*/  IMAD.X R10, R11, 0x1, ~R8, P1 ;  /* 0x000000010b0a7824 */ /* 0x000fe200008e0e08 */
[----:B------:R-:W-:-:S04]  /*3b90*/  IADD3 R7, P1, PT, -R0, R9, RZ ;  /* 0x0000000900077210 */ /* 0x000fc80007f3e1ff */
[----:B------:R-:W-:Y:S02]  /*3ba0*/  ISETP.GE.U32.AND.EX P0, PT, R10, R5, PT, P0 ;  /* 0x000000050a00720c */ /* 0x000fe40003f06100 */
[-C--:B------:R-:W-:Y:S02]  /*3bb0*/  IADD3.X R8, PT, PT, ~R5, R10.reuse, RZ, P1, !PT ;  /* 0x0000000a05087210 */ /* 0x080fe40000ffe5ff */
[----:B------:R-:W-:Y:S02]  /*3bc0*/  SEL R7, R7, R9, P0 ;  /* 0x0000000907077207 */ /* 0x000fe40000000000 */
[----:B------:R-:W-:Y:S02]  /*3bd0*/  SEL R8, R8, R10, P0 ;  /* 0x0000000a08087207 */ /* 0x000fe40000000000 */
[C---:B------:R-:W-:Y:S01]  /*3be0*/  ISETP.GE.U32.AND P0, PT, R7.reuse, R0, PT ;  /* 0x000000000700720c */ /* 0x040fe20003f06070 */
[----:B------:R-:W-:Y:S01]  /*3bf0*/  IMAD.IADD R23, R7, 0x1, -R0 ;  /* 0x0000000107177824 */ /* 0x000fe200078e0a00 */
[----:B------:R-:W-:-:S02]  /*3c00*/  ISETP.NE.U32.AND P1, PT, R0, RZ, PT ;  /* 0x000000ff0000720c */ /* 0x000fc40003f25070 */
[----:B------:R-:W-:Y:S02]  /*3c10*/  ISETP.GE.U32.AND.EX P0, PT, R8, R5, PT, P0 ;  /* 0x000000050800720c */ /* 0x000fe40003f06100 */
[----:B------:R-:W-:Y:S02]  /*3c20*/  ISETP.NE.AND.EX P1, PT, R5, RZ, PT, P1 ;  /* 0x000000ff0500720c */ /* 0x000fe40003f25310 */
[----:B------:R-:W-:Y:S02]  /*3c30*/  SEL R23, R23, R7, P0 ;  /* 0x0000000717177207 */ /* 0x000fe40000000000 */
[----:B------:R-:W-:Y:S02]  /*3c40*/  MOV R7, 0x0 ;  /* 0x0000000000077802 */ /* 0x000fe40000000f00 */
[----:B------:R-:W-:Y:S02]  /*3c50*/  SEL R23, R23, 0xffffffff, P1 ;  /* 0xffffffff17177807 */ /* 0x000fe40000800000 */
[----:B------:R-:W-:Y:S05]  /*3c60*/  RET.REL.NODEC R6 `(generate_words_kernel) ;  /* 0xffffffc006e47950 */ /* 0x000fea0003c3ffff */
.L_x_50:
[----:B------:R-:W-:-:S00]  /*3c70*/  BRA `(.L_x_50) ;  /* 0xfffffffc00fc7947 */ /* 0x000fc0000383ffff */
[----:B------:R-:W-:-:S00]  /*3c80*/  NOP ;  /* 0x0000000000007918 */ /* 0x000fc00000000000 */
[----:B------:R-:W-:-:S00]  /*3c90*/  NOP ;  /* 0x0000000000007918 */ /* 0x000fc00000000000 */
[----:B------:R-:W-:-:S00]  /*3ca0*/  NOP ;  /* 0x0000000000007918 */ /* 0x000fc00000000000 */
[----:B------:R-:W-:-:S00]  /*3cb0*/  NOP ;  /* 0x0000000000007918 */ /* 0x000fc00000000000 */
[----:B------:R-:W-:-:S00]  /*3cc0*/  NOP ;  /* 0x0000000000007918 */ /* 0x000fc00000000000 */
[----:B------:R-:W-:-:S00]  /*3cd0*/  NOP ;  /* 0x0000000000007918 */ /* 0x000fc00000000000 */
[----:B------:R-:W-:-:S00]  /*3ce0*/  NOP ;  /* 0x0000000000007918 */ /* 0x000fc00000000000 */
[----:B------:R-:W-:-:S00]  /*3cf0*/  NOP ;  /* 0x0000000000007918 */ /* 0x000fc00000000000 */
.L_x_53:


//--------------------- .text.poc_generate_words_compute_only --------------------------
	.section	.text.poc_generate_words_compute_only,"ax",@progbits
	.align	128
        .global         poc_generate_words_compute_only
        .type           poc_generate_words_compute_only,@function
        .size           poc_generate_words_compute_only,(.L_x_55 - poc_generate_words_compute_only)
        .other          poc_generate_words_compute_only,@"STO_CUDA_ENTRY STV_DEFAULT"
poc_generate_words_compute_only:
.text.poc_generate_words_compute_only:
[----:B------:R-:W-:Y:S01]  /*0000*/  LDC R1, c[0x0][0x37c] ;  /* 0x0000df00ff017b82 */ /* 0x000fe20000000800 */
[----:B------:R-:W-:Y:S05]  /*0010*/  EXIT ;  /* 0x000000000000794d */ /* 0x000fea0003800000 */
.L_x_51:
        /* <DEDUP_REMOVED lines=14> */
.L_x_55:


//--------------------- .nv.shared.reserved.0     --------------------------
	.section	.nv.shared.reserved.0,"aw",@nobits
	.weak		__nv_reservedSMEM_offset_0_alias
	.size		__nv_reservedSMEM_offset_0_alias, 0, 64
	.other		__nv_reservedSMEM_offset_0_alias,@"STO_CUDA_RESERVED_SHARED STV_DEFAULT"
__nv_reservedSMEM_offset_0_alias:
	.zero		0
	.zero		64


//--------------------- .nv.constant0.generate_words_kernel --------------------------
	.section	.nv.constant0.generate_words_kernel,"a",@progbits
	.sectionflags	@""
	.align	4
.nv.constant0.generate_words_kernel:
	.zero		960


//--------------------- .nv.constant0.poc_generate_words_compute_only --------------------------
	.section	.nv.constant0.poc_generate_words_compute_only,"a",@progbits
	.sectionflags	@""
	.align	4
.nv.constant0.poc_generate_words_compute_only:
	.zero		960


//--------------------- SYMBOLS --------------------------

	.type		.nv.reservedSmem.offset0,@object
	.size		.nv.reservedSmem.offset0,0x4
